def gluon_wgmma(
    a_ptr,
    b_ptr,
    c_ptr,
    M,
    N,
    K,
    stride_am,
    stride_bk,
    stride_cm,
    BLOCK_M: gl.constexpr,
    BLOCK_N: gl.constexpr,
    BLOCK_K: gl.constexpr,
    DTYPE: gl.constexpr,
    A_LAYOUT: gl.constexpr,
    B_LAYOUT: gl.constexpr,
    C_LAYOUT: gl.constexpr,
    B_SHAPE: gl.constexpr,
    TRANS_B: gl.constexpr,
    NUM_BUFFERS: gl.constexpr,
    NUM_WARPS: gl.constexpr,
):
    a_desc = tma.make_tensor_descriptor(
        a_ptr, [M, K], [stride_am, 1], [BLOCK_M, BLOCK_K], A_LAYOUT
    )
    b_desc = tma.make_tensor_descriptor(
        b_ptr,
        [N, K] if TRANS_B else [K, N],
        [stride_bk, 1],
        B_SHAPE,
        B_LAYOUT,
    )
    c_desc = tma.make_tensor_descriptor(
        c_ptr, [M, N], [stride_cm, 1], [BLOCK_M, BLOCK_N], C_LAYOUT
    )

    a_bufs = gl.allocate_shared_memory(
        DTYPE, [NUM_BUFFERS, BLOCK_M, BLOCK_K], A_LAYOUT
    )
    b_bufs = gl.allocate_shared_memory(DTYPE, [NUM_BUFFERS] + B_SHAPE, B_LAYOUT)

    pid_m = gl.program_id(0)
    pid_n = gl.program_id(1)
    off_m = pid_m * BLOCK_M
    off_n = pid_n * BLOCK_N

    mma_layout: gl.constexpr = pick_wgmma_layout(DTYPE, BLOCK_M, BLOCK_N, NUM_WARPS)
    acc = warpgroup_mma_init(
        gl.zeros((BLOCK_M, BLOCK_N), dtype=gl.float32, layout=mma_layout)
    )

    bars = gl.allocate_shared_memory(
        gl.int64, [NUM_BUFFERS, 1], mbarrier.MBarrierLayout()
    )
    for i in gl.static_range(NUM_BUFFERS):
        mbarrier.init(bars.index(i), count=1)
    idx = 0
    phase = 0

    for k in range(0, K, BLOCK_K):
        a = a_bufs.index(idx)
        b = b_bufs.index(idx)
        bar = bars.index(idx)
        mbarrier.expect(bar, a_desc.block_type.nbytes + b_desc.block_type.nbytes)
        tma.async_copy_global_to_shared(a_desc, [off_m, k], bar, a)
        tma.async_copy_global_to_shared(
            b_desc, [off_n, k] if TRANS_B else [k, off_n], bar, b
        )
        mbarrier.wait(bar, phase=phase)

        if TRANS_B:
            b = b.permute((1, 0))
        acc = warpgroup_mma_wait(num_outstanding=0, deps=(acc,))
        acc = warpgroup_mma(a, b, acc, is_async=True)

        idx += 1
        if idx == NUM_BUFFERS:
            idx = 0
            phase ^= 1

    acc = warpgroup_mma_wait(num_outstanding=0, deps=(acc,))
    for i in gl.static_range(NUM_BUFFERS):
        mbarrier.invalidate(bars.index(i))

    c_smem = gl.allocate_shared_memory(DTYPE, [BLOCK_M, BLOCK_N], C_LAYOUT)
    c_smem.store(acc.to(DTYPE))
    fence_async_shared()
    tma.async_copy_shared_to_global(c_desc, [off_m, off_n], c_smem)
    tma.store_wait(pendings=0)

# config = {"BLOCK_K": 64, "BLOCK_M": 256, "BLOCK_N": 256, "arch": "sm_90", "dtype": "fp16", "num_buffers": 3, "num_warps": 4, "trans_b": 0}
# arch = sm_90


// ===== COMPILED SASS (sm_90a) =====

	.target	sm_90a

	.elftype	@"ET_EXEC"


//--------------------- .note.nv.tkinfo           --------------------------
	.section	.note.nv.tkinfo,"",@"SHT_NOTE"
	.sectionflags	@"SHF_NOTE_NV_TKINFO"
	.tkinfo
        /*0018*/ 	.word	0x00000002
        /*0030*/ 	.string	""
        /*0030*/ 	.string	"ptxas"
        /*0030*/ 	.string	"Cuda compilation tools, release 13.0, V13.0.88"
        /*0030*/ 	.string	"Build cuda_13.0.r13.0/compiler.36424714_0"
        /*0030*/ 	.string	"-v  -suppress-debug-info  -lineinfo  -arch sm_90a "



//--------------------- .note.nv.cuinfo           --------------------------
	.section	.note.nv.cuinfo,"",@"SHT_NOTE"
	.sectionflags	@"SHF_NOTE_NV_CUINFO"
        /*0018*/ 	.short	0x0002
        /*001a*/ 	.short	0x005a
        /*001c*/ 	.short	0x0082
	.zero		2


//--------------------- .nv.info                  --------------------------
	.section	.nv.info,"",@"SHT_CUDA_INFO"
	.align	4


	//----- nvinfo : EIATTR_REGCOUNT
	.align		4
        /*0000*/ 	.byte	0x04, 0x2f
        /*0002*/ 	.short	(.L_1 - .L_0)
	.align		4
.L_0:
        /*0004*/ 	.word	index@(gluon_wgmma)
        /*0008*/ 	.word	0x000000ff


	//----- nvinfo : EIATTR_FRAME_SIZE
	.align		4
.L_1:
        /*000c*/ 	.byte	0x04, 0x11
        /*000e*/ 	.short	(.L_3 - .L_2)
	.align		4
.L_2:
        /*0010*/ 	.word	index@(gluon_wgmma)
        /*0014*/ 	.word	0x00000ad0


	//----- nvinfo : EIATTR_MIN_STACK_SIZE
	.align		4
.L_3:
        /*0018*/ 	.byte	0x04, 0x12
        /*001a*/ 	.short	(.L_5 - .L_4)
	.align		4
.L_4:
        /*001c*/ 	.word	index@(gluon_wgmma)
        /*0020*/ 	.word	0x00000ad0
.L_5:


//--------------------- .nv.compat                --------------------------
	.section	.nv.compat,"",@"SHT_CUDA_COMPAT_INFO"
	.align	4
        /*0000*/ 	.byte	0x02, 0x09, 0x01, 0x00, 0x02, 0x02, 0x04, 0x00, 0x02, 0x05, 0x05, 0x00, 0x03, 0x07, 0x01, 0x01
        /*0010*/ 	.byte	0x02, 0x03, 0x03, 0x00, 0x02, 0x06, 0x01, 0x00, 0x04, 0x0b, 0x08, 0x00, 0x00, 0x00, 0x00, 0x00
        /*0020*/ 	.byte	0x00, 0x00, 0x00, 0x00


//--------------------- .nv.info.gluon_wgmma      --------------------------
	.section	.nv.info.gluon_wgmma,"",@"SHT_CUDA_INFO"
	.sectionflags	@""
	.align	4


	//----- nvinfo : EIATTR_CUDA_API_VERSION
	.align		4
        /*0000*/ 	.byte	0x04, 0x37
        /*0002*/ 	.short	(.L_7 - .L_6)
.L_6:
        /*0004*/ 	.word	0x00000082


	//----- nvinfo : EIATTR_KPARAM_INFO
	.align		4
.L_7:
        /*0008*/ 	.byte	0x04, 0x17
        /*000a*/ 	.short	(.L_9 - .L_8)
.L_8:
        /*000c*/ 	.word	0x00000000
        /*0010*/ 	.short	0x000a
        /*0012*/ 	.short	0x0048
        /*0014*/ 	.byte	0x00, 0xf4, 0x21, 0x00


	//----- nvinfo : EIATTR_KPARAM_INFO
	.align		4
.L_9:
        /*0018*/ 	.byte	0x04, 0x17
        /*001a*/ 	.short	(.L_11 - .L_10)
.L_10:
        /*001c*/ 	.word	0x00000000
        /*0020*/ 	.short	0x0009
        /*0022*/ 	.short	0x0040
        /*0024*/ 	.byte	0x00, 0xf4, 0x21, 0x00


	//----- nvinfo : EIATTR_KPARAM_INFO
	.align		4
.L_11:
        /*0028*/ 	.byte	0x04, 0x17
        /*002a*/ 	.short	(.L_13 - .L_12)
.L_12:
        /*002c*/ 	.word	0x00000000
        /*0030*/ 	.short	0x0008
        /*0032*/ 	.short	0x0038
        /*0034*/ 	.byte	0x00, 0xf0, 0x21, 0x00


	//----- nvinfo : EIATTR_KPARAM_INFO
	.align		4
.L_13:
        /*0038*/ 	.byte	0x04, 0x17
        /*003a*/ 	.short	(.L_15 - .L_14)
.L_14:
        /*003c*/ 	.word	0x00000000
        /*0040*/ 	.short	0x0007
        /*0042*/ 	.short	0x0030
        /*0044*/ 	.byte	0x00, 0xf0, 0x21, 0x00


	//----- nvinfo : EIATTR_KPARAM_INFO
	.align		4
.L_15:
        /*0048*/ 	.byte	0x04, 0x17
        /*004a*/ 	.short	(.L_17 - .L_16)
.L_16:
        /*004c*/ 	.word	0x00000000
        /*0050*/ 	.short	0x0006
        /*0052*/ 	.short	0x0028
        /*0054*/ 	.byte	0x00, 0xf0, 0x21, 0x00


	//----- nvinfo : EIATTR_KPARAM_INFO
	.align		4
.L_17:
        /*0058*/ 	.byte	0x04, 0x17
        /*005a*/ 	.short	(.L_19 - .L_18)
.L_18:
        /*005c*/ 	.word	0x00000000
        /*0060*/ 	.short	0x0005
        /*0062*/ 	.short	0x0020
        /*0064*/ 	.byte	0x00, 0xf0, 0x11, 0x00


	//----- nvinfo : EIATTR_KPARAM_INFO
	.align		4
.L_19:
        /*0068*/ 	.byte	0x04, 0x17
        /*006a*/ 	.short	(.L_21 - .L_20)
.L_20:
        /*006c*/ 	.word	0x00000000
        /*0070*/ 	.short	0x0004
        /*0072*/ 	.short	0x001c
        /*0074*/ 	.byte	0x00, 0xf0, 0x11, 0x00


	//----- nvinfo : EIATTR_KPARAM_INFO
	.align		4
.L_21:
        /*0078*/ 	.byte	0x04, 0x17
        /*007a*/ 	.short	(.L_23 - .L_22)
.L_22:
        /*007c*/ 	.word	0x00000000
        /*0080*/ 	.short	0x0003
        /*0082*/ 	.short	0x0018
        /*0084*/ 	.byte	0x00, 0xf0, 0x11, 0x00


	//----- nvinfo : EIATTR_KPARAM_INFO
	.align		4
.L_23:
        /*0088*/ 	.byte	0x04, 0x17
        /*008a*/ 	.short	(.L_25 - .L_24)
.L_24:
        /*008c*/ 	.word	0x00000000
        /*0090*/ 	.short	0x0002
        /*0092*/ 	.short	0x0010
        /*0094*/ 	.byte	0x00, 0xf4, 0x21, 0x00


	//----- nvinfo : EIATTR_KPARAM_INFO
	.align		4
.L_25:
        /*0098*/ 	.byte	0x04, 0x17
        /*009a*/ 	.short	(.L_27 - .L_26)
.L_26:
        /*009c*/ 	.word	0x00000000
        /*00a0*/ 	.short	0x0001
        /*00a2*/ 	.short	0x0008
        /*00a4*/ 	.byte	0x00, 0xf4, 0x21, 0x00


	//----- nvinfo : EIATTR_KPARAM_INFO
	.align		4
.L_27:
        /*00a8*/ 	.byte	0x04, 0x17
        /*00aa*/ 	.short	(.L_29 - .L_28)
.L_28:
        /*00ac*/ 	.word	0x00000000
        /*00b0*/ 	.short	0x0000
        /*00b2*/ 	.short	0x0000
        /*00b4*/ 	.byte	0x00, 0xf4, 0x21, 0x00


	//----- nvinfo : EIATTR_SPARSE_MMA_MASK
	.align		4
.L_29:
        /*00b8*/ 	.byte	0x03, 0x50
        /*00ba*/ 	.short	0x0000


	//----- nvinfo : EIATTR_MAXREG_COUNT
	.align		4
        /*00bc*/ 	.byte	0x03, 0x1b
        /*00be*/ 	.short	0x00ff


	//----- nvinfo : EIATTR_NUM_BARRIERS
	.align		4
        /*00c0*/ 	.byte	0x02, 0x4c
        /*00c2*/ 	.byte	0x01
	.zero		1


	//----- nvinfo : EIATTR_ANNOTATIONS
	.align		4
        /*00c4*/ 	.byte	0x04, 0x55
        /*00c6*/ 	.short	(.L_31 - .L_30)


	//   ....[0]....
.L_30:
        /*00c8*/ 	.word	0x00000001
        /*00cc*/ 	.byte	0x50, 0x11, 0x00, 0x00, 0x01, 0x00, 0x00, 0x00, 0xa0, 0x12, 0x00, 0x00, 0x01, 0x00, 0x00, 0x00
        /* <DEDUP_REMOVED lines=1040> */
        /*41dc*/ 	.byte	0xd0, 0xbb, 0x00, 0x00, 0x01, 0x00, 0x00, 0x00, 0xe0, 0xbb, 0x00, 0x00


	//----- nvinfo : EIATTR_MERCURY_ISA_VERSION
	.align		4
.L_31:
        /*41e8*/ 	.byte	0x03, 0x5f
        /*41ea*/ 	.short	0x0101


	//----- nvinfo : EIATTR_INT_WARP_WIDE_INSTR_OFFSETS
	.align		4
        /*41ec*/ 	.byte	0x04, 0x31
        /*41ee*/ 	.short	(.L_33 - .L_32)


	//   ....[0]....
.L_32:
        /*41f0*/ 	.word	0x000012d0


	//   ....[1]....
        /*41f4*/ 	.word	0x000012f0


	//   ....[2]....
        /*41f8*/ 	.word	0x00001310


	//   ....[3]....
        /*41fc*/ 	.word	0x000013f0


	//   ....[4]....
        /*4200*/ 	.word	0x00004d20


	//   ....[5]....
        /*4204*/ 	.word	0x00004d30


	//----- nvinfo : EIATTR_COOP_GROUP_MASK_REGIDS
	.align		4
.L_33:
        /*4208*/ 	.byte	0x04, 0x29
        /*420a*/ 	.short	(.L_35 - .L_34)


	//   ....[0]....
.L_34:
        /*420c*/ 	.word	0xffffffff


	//   ....[1]....
        /*4210*/ 	.word	0xffffffff


	//   ....[2]....
        /*4214*/ 	.word	0xffffffff


	//----- nvinfo : EIATTR_COOP_GROUP_INSTR_OFFSETS
	.align		4
.L_35:
        /*4218*/ 	.byte	0x04, 0x28
        /*421a*/ 	.short	(.L_37 - .L_36)


	//   ....[0]....
.L_36:
        /*421c*/ 	.word	0x00000170


	//   ....[1]....
        /*4220*/ 	.word	0x00000730


	//   ....[2]....
        /*4224*/ 	.word	0x00000ce0


	//----- nvinfo : EIATTR_MBARRIER_INSTR_OFFSETS
	.align		4
.L_37:
        /*4228*/ 	.byte	0x04, 0x39
        /*422a*/ 	.short	(.L_39 - .L_38)


	//   ....[0]....
.L_38:
        /*422c*/ 	.word	0x00002c90
        /*4230*/ 	.word	0x000000ff
        /*4234*/ 	.word	0x00030000
        /*4238*/ 	.short	0x0100
        /*423a*/ 	.byte	0x28
	.zero		1


	//   ....[1]....
        /*423c*/ 	.word	0x00002e40
        /*4240*/ 	.word	0x000000ff
        /*4244*/ 	.word	0x00030008
        /*4248*/ 	.short	0x0100
        /*424a*/ 	.byte	0x28
	.zero		1


	//   ....[2]....
        /*424c*/ 	.word	0x00002ff0
        /*4250*/ 	.word	0x000000ff
        /*4254*/ 	.word	0x00030010
        /*4258*/ 	.short	0x0100
        /*425a*/ 	.byte	0x28
	.zero		1


	//   ....[3]....
        /*425c*/ 	.word	0x00004e50
        /*4260*/ 	.word	0x000000ff
        /*4264*/ 	.word	0x00030000
        /*4268*/ 	.short	0x010a
        /*426a*/ 	.byte	0x1b
	.zero		1


	//   ....[4]....
        /*426c*/ 	.word	0x00008a80
        /*4270*/ 	.word	0x000000ff
        /*4274*/ 	.word	0x00030000
        /*4278*/ 	.short	0x0108
        /*427a*/ 	.byte	0x28
	.zero		1


	//   ....[5]....
        /*427c*/ 	.word	0x00008ae0
        /*4280*/ 	.word	0x000000ff
        /*4284*/ 	.word	0x00030008
        /*4288*/ 	.short	0x0108
        /*428a*/ 	.byte	0x28
	.zero		1


	//   ....[6]....
        /*428c*/ 	.word	0x00008b90
        /*4290*/ 	.word	0x000000ff
        /*4294*/ 	.word	0x00030010
        /*4298*/ 	.short	0x0108
        /*429a*/ 	.byte	0x28
	.zero		1


	//   ....[7]....
        /*429c*/ 	.word	0x0000c100
        /*42a0*/ 	.word	0x000000ff
        /*42a4*/ 	.word	0x00030000
        /*42a8*/ 	.short	0x010a
        /*42aa*/ 	.byte	0x1b
	.zero		1


	//----- nvinfo : EIATTR_NUM_MBARRIERS
	.align		4
.L_39:
        /*42ac*/ 	.byte	0x03, 0x38
        /*42ae*/ 	.short	0x0003


	//----- nvinfo : EIATTR_EXIT_INSTR_OFFSETS
	.align		4
        /*42b0*/ 	.byte	0x04, 0x1c
        /*42b2*/ 	.short	(.L_41 - .L_40)


	//   ....[0]....
.L_40:
        /*42b4*/ 	.word	0x0000c0f0


	//----- nvinfo : EIATTR_REQNTID
	.align		4
.L_41:
        /*42b8*/ 	.byte	0x04, 0x10
        /*42ba*/ 	.short	(.L_43 - .L_42)
.L_42:
        /*42bc*/ 	.word	0x00000080
        /*42c0*/ 	.word	0x00000001
        /*42c4*/ 	.word	0x00000001


	//----- nvinfo : EIATTR_CRS_STACK_SIZE
	.align		4
.L_43:
        /*42c8*/ 	.byte	0x04, 0x1e
        /*42ca*/ 	.short	(.L_45 - .L_44)
.L_44:
        /*42cc*/ 	.word	0x00000000


	//----- nvinfo : EIATTR_CBANK_PARAM_SIZE
	.align		4
.L_45:
        /*42d0*/ 	.byte	0x03, 0x19
        /*42d2*/ 	.short	0x0050


	//----- nvinfo : EIATTR_PARAM_CBANK
	.align		4
        /*42d4*/ 	.byte	0x04, 0x0a
        /*42d6*/ 	.short	(.L_47 - .L_46)
	.align		4
.L_46:
        /*42d8*/ 	.word	index@(.nv.constant0.gluon_wgmma)
        /*42dc*/ 	.short	0x0210
        /*42de*/ 	.short	0x0050


	//----- nvinfo : EIATTR_SW_WAR
	.align		4
.L_47:
        /*42e0*/ 	.byte	0x04, 0x36
        /*42e2*/ 	.short	(.L_49 - .L_48)
.L_48:
        /*42e4*/ 	.word	0x00000008
.L_49:


//--------------------- .nv.callgraph             --------------------------
	.section	.nv.callgraph,"",@"SHT_CUDA_CALLGRAPH"
	.align	4
	.sectionentsize	8
	.align		4
        /*0000*/ 	.word	0x00000000
	.align		4
        /*0004*/ 	.word	0xffffffff
	.align		4
        /*0008*/ 	.word	0x00000000
	.align		4
        /*000c*/ 	.word	0xfffffffe
	.align		4
        /*0010*/ 	.word	0x00000000
	.align		4
        /*0014*/ 	.word	0xfffffffd
	.align		4
        /*0018*/ 	.word	0x00000000
	.align		4
        /*001c*/ 	.word	0xfffffffc


//--------------------- .text.gluon_wgmma         --------------------------
	.section	.text.gluon_wgmma,"ax",@progbits
	.align	128
        .global         gluon_wgmma
        .type           gluon_wgmma,@function
        .size           gluon_wgmma,(.L_x_52 - gluon_wgmma)
        .other          gluon_wgmma,@"STO_CUDA_ENTRY STV_DEFAULT"
gluon_wgmma:
.text.gluon_wgmma:
[----:B------:R-:W1:Y:S01]  /*0000*/  LDC R1, c[0x0][0x28] ;  /* 0x00000a00ff017b82 */ /* 0x000e620000000800 */
[----:B------:R-:W2:Y:S07]  /*0010*/  S2R R3, SR_TID.X ;  /* 0x0000000000037919 */ /* 0x000eae0000002100 */
[----:B------:R-:W3:Y:S01]  /*0020*/  S2UR UR4, SR_CgaCtaId ;  /* 0x00000000000479c3 */ /* 0x000ee20000008800 */
[----:B------:R-:W-:Y:S01]  /*0030*/  UMOV UR40, 0x400 ;  /* 0x0000040000287882 */ /* 0x000fe20000000000 */
[----:B------:R-:W-:Y:S01]  /*0040*/  ULDC UR8, c[0x0][0xc] ;  /* 0x0000030000087ab9 */ /* 0x000fe20000000800 */
[----:B------:R-:W-:Y:S01]  /*0050*/  ULDC.64 UR12, c[0x0][0x250] ;  /* 0x00009400000c7ab9 */ /* 0x000fe20000000a00 */
[----:B------:R-:W-:Y:S01]  /*0060*/  UMOV UR15, URZ ;  /* 0x0000003f000f7c82 */ /* 0x000fe20008000000 */
[----:B------:R-:W-:Y:S01]  /*0070*/  BSSY B0, `(.L_x_0) ;  /* 0x000001f000007945 */ /* 0x000fe20003800000 */
[----:B-1----:R-:W-:-:S02]  /*0080*/  VIADD R1, R1, 0xfffff530 ;  /* 0xfffff53001017836 */ /* 0x002fc40000000000 */
[----:B------:R-:W1:Y:S08]  /*0090*/  LDC R6, c[0x0][0x228] ;  /* 0x00008a00ff067b82 */ /* 0x000e700000000800 */
[----:B------:R-:W4:Y:S08]  /*00a0*/  LDC R14, c[0x0][0x230] ;  /* 0x00008c00ff0e7b82 */ /* 0x000f300000000800 */
[----:B------:R-:W-:Y:S01]  /*00b0*/  S2UR UR5, SR_CTAID.Y ;  /* 0x00000000000579c3 */ /* 0x000fe20000002600 */
[----:B---3--:R-:W-:-:S03]  /*00c0*/  ULEA UR40, UR4, UR40, 0x18 ;  /* 0x0000002804287291 */ /* 0x008fc6000f8ec03f */
[----:B------:R-:W-:Y:S01]  /*00d0*/  ULDC UR4, c[0x0][0x10] ;  /* 0x0000040000047ab9 */ /* 0x000fe20000000800 */
[----:B--2---:R-:W-:-:S03]  /*00e0*/  LOP3.LUT R2, R3, 0x7f, RZ, 0xc0, !PT ;  /* 0x0000007f03027812 */ /* 0x004fc600078ec0ff */
[----:B------:R-:W2:Y:S01]  /*00f0*/  S2UR UR7, SR_CTAID.Z ;  /* 0x00000000000779c3 */ /* 0x000ea20000002700 */
[----:B-1----:R-:W-:Y:S01]  /*0100*/  VIADD R6, R6, 0xffffffff ;  /* 0xffffffff06067836 */ /* 0x002fe20000000000 */
[C---:B------:R-:W-:Y:S02]  /*0110*/  ISETP.GE.U32.AND P0, PT, R2.reuse, 0x20, PT ;  /* 0x000000200200780c */ /* 0x040fe40003f06070 */
[C---:B------:R-:W-:Y:S02]  /*0120*/  ISETP.NE.U32.AND P1, PT, R2.reuse, RZ, PT ;  /* 0x000000ff0200720c */ /* 0x040fe40003f25070 */
[----:B------:R-:W-:Y:S02]  /*0130*/  LEA R12, R2, UR40, 0x2 ;  /* 0x00000028020c7c11 */ /* 0x000fe4000f8e10ff */
[----:B------:R-:W1:Y:S01]  /*0140*/  S2UR UR6, SR_CTAID.X ;  /* 0x00000000000679c3 */ /* 0x000e620000002500 */
[----:B----4-:R-:W-:-:S06]  /*0150*/  VIADD R13, R14, 0xffffffff ;  /* 0xffffffff0e0d7836 */ /* 0x010fcc0000000000 */
[----:B------:R3:W-:Y:S01]  /*0160*/  @!P0 STS [R12], RZ ;  /* 0x000000ff0c008388 */ /* 0x0007e20000000800 */
[----:B------:R-:W-:-:S03]  /*0170*/  NOP ;  /* 0x0000000000007918 */ /* 0x000fc60000000000 */
[----:B------:R3:W-:Y:S01]  /*0180*/  @!P1 STS [UR40+0x24], R6 ;  /* 0x00002406ff009988 */ /* 0x0007e20008000828 */
[----:B--2---:R-:W-:-:S03]  /*0190*/  UIMAD UR4, UR7, UR4, UR5 ;  /* 0x00000004070472a4 */ /* 0x004fc6000f8e0205 */
[----:B------:R3:W-:Y:S01]  /*01a0*/  @!P1 STS [UR40+0x20], R13 ;  /* 0x0000200dff009988 */ /* 0x0007e20008000828 */
[----:B-1----:R-:W-:-:S04]  /*01b0*/  UIMAD UR4, UR4, UR8, UR6 ;  /* 0x00000008040472a4 */ /* 0x002fc8000f8e0206 */
[----:B------:R-:W-:-:S04]  /*01c0*/  UIMAD UR4, UR4, 0x180, URZ ;  /* 0x00000180040478a4 */ /* 0x000fc8000f8e023f */
[----:B------:R-:W-:-:S04]  /*01d0*/  UIADD3 UR8, UP0, UR4, UR12, URZ ;  /* 0x0000000c04087290 */ /* 0x000fc8000ff1e03f */
[----:B------:R-:W-:Y:S01]  /*01e0*/  ULEA.HI.X.SX32 UR9, UR4, UR13, 0x1, UP0 ;  /* 0x0000000d04097291 */ /* 0x000fe200080f0e3f */
[----:B---3--:R-:W-:Y:S11]  /*01f0*/  @P1 BRA `(.L_x_1) ;  /* 0x0000000000181947 */ /* 0x008ff60003800000 */
[----:B------:R-:W1:Y:S01]  /*0200*/  LDS R0, [UR40+0x8] ;  /* 0x00000828ff007984 */ /* 0x000e620008000800 */
[----:B------:R-:W2:Y:S01]  /*0210*/  LDC.64 R8, c[0x0][0x210] ;  /* 0x00008400ff087b82 */ /* 0x000ea20000000a00 */
[----:B------:R-:W-:Y:S02]  /*0220*/  IMAD.MOV.U32 R5, RZ, RZ, 0x70 ;  /* 0x00000070ff057424 */ /* 0x000fe400078e00ff */
[----:B--2---:R2:W-:Y:S03]  /*0230*/  STS.64 [UR40], R8 ;  /* 0x00000008ff007988 */ /* 0x0045e60008000a28 */
[----:B-1----:R-:W-:-:S05]  /*0240*/  LOP3.LUT R0, R0, 0x10, R5, 0xd8, !PT ;  /* 0x0000001000007812 */ /* 0x002fca00078ed805 */
[----:B------:R2:W-:Y:S02]  /*0250*/  STS [UR40+0x8], R0 ;  /* 0x00000800ff007988 */ /* 0x0005e40008000828 */
.L_x_1:
[----:B------:R-:W-:Y:S05]  /*0260*/  BSYNC B0 ;  /* 0x0000000000007941 */ /* 0x000fea0003800000 */
.L_x_0:
[----:B------:R-:W-:Y:S04]  /*0270*/  BSSY B0, `(.L_x_2) ;  /* 0x000000a000007945 */ /* 0x000fe80003800000 */
[----:B------:R-:W-:Y:S05]  /*0280*/  @P1 BRA `(.L_x_3) ;  /* 0x0000000000201947 */ /* 0x000fea0003800000 */
[----:B--2---:R-:W1:Y:S01]  /*0290*/  LDS R0, [UR40+0x34] ;  /* 0x00003428ff007984 */ /* 0x004e620008000800 */
[----:B------:R-:W-:Y:S02]  /*02a0*/  IMAD.MOV.U32 R5, RZ, RZ, 0x3f000000 ;  /* 0x3f000000ff057424 */ /* 0x000fe400078e00ff */
[----:B------:R-:W-:Y:S01]  /*02b0*/  @!P1 IMAD.MOV.U32 R4, RZ, RZ, 0xff ;  /* 0x000000ffff049424 */ /* 0x000fe200078e00ff */
[----:B------:R-:W2:Y:S02]  /*02c0*/  @!P1 LDS R7, [UR40+0x38] ;  /* 0x00003828ff079984 */ /* 0x000ea40008000800 */
[----:B-1----:R-:W-:Y:S02]  /*02d0*/  LOP3.LUT R0, R0, 0xff000000, R5, 0xb8, !PT ;  /* 0xff00000000007812 */ /* 0x002fe400078eb805 */
[----:B--2---:R-:W-:-:S03]  /*02e0*/  @!P1 LOP3.LUT R4, R7, 0xff, R4, 0xb8, !PT ;  /* 0x000000ff07049812 */ /* 0x004fc600078eb804 */
[----:B------:R1:W-:Y:S04]  /*02f0*/  STS [UR40+0x34], R0 ;  /* 0x00003400ff007988 */ /* 0x0003e80008000828 */
[----:B------:R1:W-:Y:S02]  /*0300*/  @!P1 STS [UR40+0x38], R4 ;  /* 0x00003804ff009988 */ /* 0x0003e40008000828 */
.L_x_3:
[----:B------:R-:W-:Y:S05]  /*0310*/  BSYNC B0 ;  /* 0x0000000000007941 */ /* 0x000fea0003800000 */
.L_x_2:
[----:B------:R-:W-:Y:S04]  /*0320*/  BSSY B0, `(.L_x_4) ;  /* 0x000000e000007945 */ /* 0x000fe80003800000 */
[----:B------:R-:W-:Y:S05]  /*0330*/  @P1 BRA `(.L_x_5) ;  /* 0x0000000000301947 */ /* 0x000fea0003800000 */
[----:B-1----:R-:W1:Y:S01]  /*0340*/  LDS R4, [UR40+0x34] ;  /* 0x00003428ff047984 */ /* 0x002e620008000800 */
[----:B------:R-:W3:Y:S03]  /*0350*/  LDC.64 R10, c[0x0][0x238] ;  /* 0x00008e00ff0a7b82 */ /* 0x000ee60000000a00 */
[----:B--2---:R-:W2:Y:S01]  /*0360*/  LDS R0, [UR40+0x1c] ;  /* 0x00001c28ff007984 */ /* 0x004ea20008000800 */
[C---:B---3--:R-:W-:Y:S01]  /*0370*/  SHF.L.U64.HI R8, R10.reuse, 0x1, R11 ;  /* 0x000000010a087819 */ /* 0x048fe2000001020b */
[----:B------:R-:W-:-:S03]  /*0380*/  IMAD.SHL.U32 R5, R10, 0x2, RZ ;  /* 0x000000020a057824 */ /* 0x000fc600078e00ff */
[--C-:B------:R-:W-:Y:S02]  /*0390*/  SHF.R.U32.HI R7, RZ, 0x4, R8.reuse ;  /* 0x00000004ff077819 */ /* 0x100fe40000011608 */
[----:B------:R-:W-:-:S05]  /*03a0*/  SHF.R.U64 R5, R5, 0x4, R8 ;  /* 0x0000000405057819 */ /* 0x000fca0000001208 */
[----:B------:R3:W-:Y:S01]  /*03b0*/  STS [UR40+0xc], R5 ;  /* 0x00000c05ff007988 */ /* 0x0007e20008000828 */
[----:B-1----:R-:W-:Y:S02]  /*03c0*/  LOP3.LUT R4, R4, 0x7, RZ, 0xb8, !PT ;  /* 0x0000000704047812 */ /* 0x002fe400078eb8ff */
[----:B--2---:R-:W-:-:S03]  /*03d0*/  LOP3.LUT R0, R0, 0xf, R7, 0xb8, !PT ;  /* 0x0000000f00007812 */ /* 0x004fc600078eb807 */
[----:B------:R3:W-:Y:S04]  /*03e0*/  STS [UR40+0x34], R4 ;  /* 0x00003404ff007988 */ /* 0x0007e80008000828 */
[----:B------:R3:W-:Y:S02]  /*03f0*/  STS [UR40+0x1c], R0 ;  /* 0x00001c00ff007988 */ /* 0x0007e40008000828 */
.L_x_5:
[----:B------:R-:W-:Y:S05]  /*0400*/  BSYNC B0 ;  /* 0x0000000000007941 */ /* 0x000fea0003800000 */
.L_x_4:
[----:B------:R-:W-:Y:S04]  /*0410*/  BSSY B1, `(.L_x_6) ;  /* 0x000001a000017945 */ /* 0x000fe80003800000 */
[----:B------:R-:W-:Y:S04]  /*0420*/  BSSY B0, `(.L_x_7) ;  /* 0x0000015000007945 */ /* 0x000fe80003800000 */
[----:B------:R-:W-:Y:S05]  /*0430*/  @P1 BRA `(.L_x_8) ;  /* 0x0000000000201947 */ /* 0x000fea0003800000 */
[----:B-123--:R-:W1:Y:S02]  /*0440*/  LDS R0, [UR40+0x34] ;  /* 0x00003428ff007984 */ /* 0x00ee640008000800 */
[----:B-1----:R-:W-:-:S05]  /*0450*/  LOP3.LUT R0, R0, 0x38, RZ, 0xb8, !PT ;  /* 0x0000003800007812 */ /* 0x002fca00078eb8ff */
[----:B------:R1:W-:Y:S01]  /*0460*/  STS [UR40+0x34], R0 ;  /* 0x00003400ff007988 */ /* 0x0003e20008000828 */
[----:B------:R-:W-:Y:S05]  /*0470*/  @P1 BRA `(.L_x_9) ;  /* 0x0000000000201947 */ /* 0x000fea0003800000 */
[----:B-1----:R-:W1:Y:S01]  /*0480*/  LDS R0, [UR40+0x8] ;  /* 0x00000828ff007984 */ /* 0x002e620008000800 */
[----:B------:R-:W-:-:S05]  /*0490*/  IMAD.MOV.U32 R5, RZ, RZ, 0x780 ;  /* 0x00000780ff057424 */ /* 0x000fca00078e00ff */
[----:B-1----:R-:W-:-:S05]  /*04a0*/  LOP3.LUT R0, R0, 0x300, R5, 0xd8, !PT ;  /* 0x0000030000007812 */ /* 0x002fca00078ed805 */
[----:B------:R4:W-:Y:S02]  /*04b0*/  STS [UR40+0x8], R0 ;  /* 0x00000800ff007988 */ /* 0x0009e40008000828 */
.L_x_8:
[----:B------:R-:W-:Y:S05]  /*04c0*/  @P1 BRA `(.L_x_10) ;  /* 0x0000000000281947 */ /* 0x000fea0003800000 */
[----:B-1234-:R-:W1:Y:S02]  /*04d0*/  LDS R0, [UR40+0x8] ;  /* 0x00000828ff007984 */ /* 0x01ee640008000800 */
[----:B-1----:R-:W-:-:S05]  /*04e0*/  LOP3.LUT R0, R0, 0x1800, RZ, 0xb8, !PT ;  /* 0x0000180000007812 */ /* 0x002fca00078eb8ff */
[----:B------:R2:W-:Y:S02]  /*04f0*/  STS [UR40+0x8], R0 ;  /* 0x00000800ff007988 */ /* 0x0005e40008000828 */
.L_x_9:
[----:B------:R-:W-:Y:S05]  /*0500*/  @P1 BREAK B0 ;  /* 0x0000000000001942 */ /* 0x000fea0003800000 */
[----:B------:R-:W-:Y:S05]  /*0510*/  @P1 BRA `(.L_x_11) ;  /* 0x0000000000241947 */ /* 0x000fea0003800000 */
[----:B------:R-:W3:Y:S01]  /*0520*/  LDS R5, [UR40+0x8] ;  /* 0x00000828ff057984 */ /* 0x000ee20008000800 */
[----:B-12---:R-:W-:-:S05]  /*0530*/  IMAD.MOV.U32 R0, RZ, RZ, 0x6000 ;  /* 0x00006000ff007424 */ /* 0x006fca00078e00ff */
[----:B---3--:R-:W-:-:S04]  /*0540*/  LOP3.LUT R0, R5, 0x6000, R0, 0xd8, !PT ;  /* 0x0000600005007812 */ /* 0x008fc800078ed800 */
[----:B------:R-:W-:-:S05]  /*0550*/  LOP3.LUT R0, R0, 0x400000, RZ, 0xb8, !PT ;  /* 0x0040000000007812 */ /* 0x000fca00078eb8ff */
[----:B------:R1:W-:Y:S02]  /*0560*/  STS [UR40+0x8], R0 ;  /* 0x00000800ff007988 */ /* 0x0003e40008000828 */
.L_x_10:
[----:B------:R-:W-:Y:S05]  /*0570*/  BSYNC B0 ;  /* 0x0000000000007941 */ /* 0x000fea0003800000 */
.L_x_7:
[----:B-1234-:R-:W1:Y:S02]  /*0580*/  @!P1 LDS R0, [UR40+0x8] ;  /* 0x00000828ff009984 */ /* 0x01ee640008000800 */
[----:B-1----:R-:W-:-:S05]  /*0590*/  @!P1 LOP3.LUT R0, R0, 0x8000, RZ, 0xb8, !PT ;  /* 0x0000800000009812 */ /* 0x002fca00078eb8ff */
[----:B------:R3:W-:Y:S02]  /*05a0*/  @!P1 STS [UR40+0x8], R0 ;  /* 0x00000800ff009988 */ /* 0x0007e40008000828 */
.L_x_11:
[----:B------:R-:W-:Y:S05]  /*05b0*/  BSYNC B1 ;  /* 0x0000000000017941 */ /* 0x000fea0003800000 */
.L_x_6:
[----:B------:R-:W-:Y:S05]  /*05c0*/  WARPSYNC.ALL ;  /* 0x0000000000007948 */ /* 0x000fea0003800000 */
[----:B------:R-:W4:Y:S02]  /*05d0*/  LDC R7, c[0x0][0x22c] ;  /* 0x00008b00ff077b82 */ /* 0x000f240000000800 */
[----:B----4-:R-:W-:Y:S01]  /*05e0*/  VIADD R7, R7, 0xffffffff ;  /* 0xffffffff07077836 */ /* 0x010fe20000000000 */
[----:B------:R-:W-:Y:S06]  /*05f0*/  @P0 BRA `(.L_x_12) ;  /* 0x0000000000280947 */ /* 0x000fec0003800000 */
[----:B-123--:R-:W1:Y:S01]  /*0600*/  S2R R0, SR_LANEID ;  /* 0x0000000000007919 */ /* 0x00ee620000000000 */
[----:B------:R-:W-:Y:S05]  /*0610*/  WARPSYNC.ALL ;  /* 0x0000000000007948 */ /* 0x000fea0003800000 */
[----:B-1----:R-:W-:-:S05]  /*0620*/  IMAD.SHL.U32 R0, R0, 0x4, RZ ;  /* 0x0000000400007824 */ /* 0x002fca00078e00ff */
[----:B------:R-:W1:Y:S01]  /*0630*/  LDS R9, [R0+UR40] ;  /* 0x0000002800097984 */ /* 0x000e620008000800 */
[----:B------:R-:W-:-:S05]  /*0640*/  IADD3 R4, P2, R0, UR8, RZ ;  /* 0x0000000800047c10 */ /* 0x000fca000ff5e0ff */
[----:B------:R-:W-:-:S05]  /*0650*/  IMAD.X R5, RZ, RZ, UR9, P2 ;  /* 0x00000009ff057e24 */ /* 0x000fca00090e06ff */
[----:B-1----:R4:W5:Y:S01]  /*0660*/  ATOMG.E.EXCH.STRONG.GPU PT, RZ, [R4], R9 ;  /* 0x0000000904ff73a8 */ /* 0x00296200041ee100 */
[----:B------:R-:W-:-:S04]  /*0670*/  DEPBAR {5,4,3,2,1,0} ;  /* 0x0000003f0000791a */ /* 0x000fc80000000000 */
[----:B------:R4:W-:Y:S01]  /*0680*/  UTMACCTL.IV [UR8] ;  /* 0x00000000080079b9 */ /* 0x0009e20008000000 */
[----:B------:R-:W-:Y:S01]  /*0690*/  NOP ;  /* 0x0000000000007918 */ /* 0x000fe20000000000 */
.L_x_12:
[----:B------:R-:W-:Y:S05]  /*06a0*/  @P0 BRA `(.L_x_13) ;  /* 0x00000000000c0947 */ /* 0x000fea0003800000 */
[----:B------:R0:W-:Y:S01]  /*06b0*/  UTMACMDFLUSH ;  /* 0x00000000000079b7 */ /* 0x0001e20000000000 */
[----:B------:R-:W-:Y:S05]  /*06c0*/  @P0 BRA `(.L_x_13) ;  /* 0x0000000000040947 */ /* 0x000fea0003800000 */
[----:B------:R-:W-:-:S04]  /*06d0*/  DEPBAR.LE SB0, 0x0 ;  /* 0x000080000000791a */ /* 0x000fc80000000000 */
.L_x_13:
[----:B------:R-:W-:Y:S05]  /*06e0*/  WARPSYNC.ALL ;  /* 0x0000000000007948 */ /* 0x000fea0003800000 */
[----:B-----5:R-:W-:Y:S06]  /*06f0*/  BAR.SYNC.DEFER_BLOCKING 0x0 ;  /* 0x0000000000007b1d */ /* 0x020fec0000010000 */
[----:B------:R-:W-:Y:S02]  /*0700*/  BSSY B1, `(.L_x_14) ;  /* 0x000000b000017945 */ /* 0x000fe40003800000 */
[----:B------:R-:W-:Y:S06]  /*0710*/  BAR.SYNC.DEFER_BLOCKING 0x0 ;  /* 0x0000000000007b1d */ /* 0x000fec0000010000 */
[----:B------:R1:W-:Y:S01]  /*0720*/  @!P0 STS [R12], RZ ;  /* 0x000000ff0c008388 */ /* 0x0003e20000000800 */
[----:B------:R-:W-:Y:S01]  /*0730*/  NOP ;  /* 0x0000000000007918 */ /* 0x000fe20000000000 */
[----:B------:R-:W-:Y:S05]  /*0740*/  @P1 BRA `(.L_x_15) ;  /* 0x0000000000181947 */ /* 0x000fea0003800000 */
[----:B-123--:R-:W1:Y:S01]  /*0750*/  LDS R0, [UR40+0x8] ;  /* 0x00000828ff007984 */ /* 0x00ee620008000800 */
[----:B----4-:R-:W2:Y:S01]  /*0760*/  LDC.64 R8, c[0x0][0x218] ;  /* 0x00008600ff087b82 */ /* 0x010ea20000000a00 */
[----:B------:R-:W-:Y:S02]  /*0770*/  IMAD.MOV.U32 R5, RZ, RZ, 0x70 ;  /* 0x00000070ff057424 */ /* 0x000fe400078e00ff */
[----:B--2---:R2:W-:Y:S03]  /*0780*/  STS.64 [UR40], R8 ;  /* 0x00000008ff007988 */ /* 0x0045e60008000a28 */
[----:B-1----:R-:W-:-:S05]  /*0790*/  LOP3.LUT R0, R0, 0x10, R5, 0xd8, !PT ;  /* 0x0000001000007812 */ /* 0x002fca00078ed805 */
[----:B------:R2:W-:Y:S02]  /*07a0*/  STS [UR40+0x8], R0 ;  /* 0x00000800ff007988 */ /* 0x0005e40008000828 */
.L_x_15:
[----:B----4-:R-:W-:Y:S05]  /*07b0*/  BSYNC B1 ;  /* 0x0000000000017941 */ /* 0x010fea0003800000 */
.L_x_14:
[----:B------:R-:W-:Y:S04]  /*07c0*/  BSSY B1, `(.L_x_16) ;  /* 0x000000a000017945 */ /* 0x000fe80003800000 */
[----:B------:R-:W-:Y:S05]  /*07d0*/  @P1 BRA `(.L_x_17) ;  /* 0x0000000000201947 */ /* 0x000fea0003800000 */
[----:B-123--:R-:W1:Y:S01]  /*07e0*/  LDS R0, [UR40+0x34] ;  /* 0x00003428ff007984 */ /* 0x00ee620008000800 */
[----:B------:R-:W-:Y:S02]  /*07f0*/  IMAD.MOV.U32 R9, RZ, RZ, 0x3f000000 ;  /* 0x3f000000ff097424 */ /* 0x000fe400078e00ff */
[----:B------:R-:W-:Y:S01]  /*0800*/  @!P1 IMAD.MOV.U32 R4, RZ, RZ, 0x3f ;  /* 0x0000003fff049424 */ /* 0x000fe200078e00ff */
[----:B------:R-:W2:Y:S02]  /*0810*/  @!P1 LDS R5, [UR40+0x38] ;  /* 0x00003828ff059984 */ /* 0x000ea40008000800 */
[----:B-1----:R-:W-:Y:S02]  /*0820*/  LOP3.LUT R0, R0, 0xff000000, R9, 0xb8, !PT ;  /* 0xff00000000007812 */ /* 0x002fe400078eb809 */
[----:B--2---:R-:W-:-:S03]  /*0830*/  @!P1 LOP3.LUT R4, R5, 0xff, R4, 0xb8, !PT ;  /* 0x000000ff05049812 */ /* 0x004fc600078eb804 */
[----:B------:R4:W-:Y:S04]  /*0840*/  STS [UR40+0x34], R0 ;  /* 0x00003400ff007988 */ /* 0x0009e80008000828 */
[----:B------:R4:W-:Y:S02]  /*0850*/  @!P1 STS [UR40+0x38], R4 ;  /* 0x00003804ff009988 */ /* 0x0009e40008000828 */
.L_x_17:
[----:B------:R-:W-:Y:S05]  /*0860*/  BSYNC B1 ;  /* 0x0000000000017941 */ /* 0x000fea0003800000 */
.L_x_16:
[----:B------:R-:W-:Y:S04]  /*0870*/  BSSY B1, `(.L_x_18) ;  /* 0x0000004000017945 */ /* 0x000fe80003800000 */
[----:B------:R-:W-:Y:S05]  /*0880*/  @P1 BRA `(.L_x_19) ;  /* 0x0000000000081947 */ /* 0x000fea0003800000 */
[----:B------:R1:W-:Y:S04]  /*0890*/  STS [UR40+0x24], R13 ;  /* 0x0000240dff007988 */ /* 0x0003e80008000828 */
[----:B------:R1:W-:Y:S02]  /*08a0*/  STS [UR40+0x20], R7 ;  /* 0x00002007ff007988 */ /* 0x0003e40008000828 */
.L_x_19:
[----:B------:R-:W-:Y:S05]  /*08b0*/  BSYNC B1 ;  /* 0x0000000000017941 */ /* 0x000fea0003800000 */
.L_x_18:
[----:B------:R-:W-:Y:S04]  /*08c0*/  BSSY B1, `(.L_x_20) ;  /* 0x000000e000017945 */ /* 0x000fe80003800000 */
[----:B------:R-:W-:Y:S05]  /*08d0*/  @P1 BRA `(.L_x_21) ;  /* 0x0000000000301947 */ /* 0x000fea0003800000 */
[----:B----4-:R-:W4:Y:S01]  /*08e0*/  LDS R4, [UR40+0x34] ;  /* 0x00003428ff047984 */ /* 0x010f220008000800 */
[----:B------:R-:W5:Y:S03]  /*08f0*/  LDC.64 R10, c[0x0][0x240] ;  /* 0x00009000ff0a7b82 */ /* 0x000f660000000a00 */
[----:B-123--:R-:W1:Y:S01]  /*0900*/  LDS R0, [UR40+0x1c] ;  /* 0x00001c28ff007984 */ /* 0x00ee620008000800 */
[C---:B-----5:R-:W-:Y:S01]  /*0910*/  SHF.L.U64.HI R8, R10.reuse, 0x1, R11 ;  /* 0x000000010a087819 */ /* 0x060fe2000001020b */
[----:B------:R-:W-:-:S03]  /*0920*/  IMAD.SHL.U32 R5, R10, 0x2, RZ ;  /* 0x000000020a057824 */ /* 0x000fc600078e00ff */
[--C-:B------:R-:W-:Y:S02]  /*0930*/  SHF.R.U32.HI R9, RZ, 0x4, R8.reuse ;  /* 0x00000004ff097819 */ /* 0x100fe40000011608 */
[----:B------:R-:W-:-:S05]  /*0940*/  SHF.R.U64 R5, R5, 0x4, R8 ;  /* 0x0000000405057819 */ /* 0x000fca0000001208 */
[----:B------:R2:W-:Y:S01]  /*0950*/  STS [UR40+0xc], R5 ;  /* 0x00000c05ff007988 */ /* 0x0005e20008000828 */
[----:B----4-:R-:W-:Y:S02]  /*0960*/  LOP3.LUT R4, R4, 0x7, RZ, 0xb8, !PT ;  /* 0x0000000704047812 */ /* 0x010fe400078eb8ff */
[----:B-1----:R-:W-:-:S03]  /*0970*/  LOP3.LUT R0, R0, 0xf, R9, 0xb8, !PT ;  /* 0x0000000f00007812 */ /* 0x002fc600078eb809 */
[----:B------:R2:W-:Y:S04]  /*0980*/  STS [UR40+0x34], R4 ;  /* 0x00003404ff007988 */ /* 0x0005e80008000828 */
[----:B------:R2:W-:Y:S02]  /*0990*/  STS [UR40+0x1c], R0 ;  /* 0x00001c00ff007988 */ /* 0x0005e40008000828 */
.L_x_21:
[----:B------:R-:W-:Y:S05]  /*09a0*/  BSYNC B1 ;  /* 0x0000000000017941 */ /* 0x000fea0003800000 */
.L_x_20:
[----:B------:R-:W-:Y:S04]  /*09b0*/  BSSY B2, `(.L_x_22) ;  /* 0x000001a000027945 */ /* 0x000fe80003800000 */
[----:B------:R-:W-:Y:S04]  /*09c0*/  BSSY B1, `(.L_x_23) ;  /* 0x0000015000017945 */ /* 0x000fe80003800000 */
[----:B------:R-:W-:Y:S05]  /*09d0*/  @P1 BRA `(.L_x_24) ;  /* 0x0000000000201947 */ /* 0x000fea0003800000 */
[----:B-1234-:R-:W1:Y:S02]  /*09e0*/  LDS R0, [UR40+0x34] ;  /* 0x00003428ff007984 */ /* 0x01ee640008000800 */
[----:B-1----:R-:W-:-:S05]  /*09f0*/  LOP3.LUT R0, R0, 0x38, RZ, 0xb8, !PT ;  /* 0x0000003800007812 */ /* 0x002fca00078eb8ff */
[----:B------:R1:W-:Y:S01]  /*0a00*/  STS [UR40+0x34], R0 ;  /* 0x00003400ff007988 */ /* 0x0003e20008000828 */
[----:B------:R-:W-:Y:S05]  /*0a10*/  @P1 BRA `(.L_x_25) ;  /* 0x0000000000201947 */ /* 0x000fea0003800000 */
[----:B-1----:R-:W1:Y:S01]  /*0a20*/  LDS R0, [UR40+0x8] ;  /* 0x00000828ff007984 */ /* 0x002e620008000800 */
[----:B------:R-:W-:-:S05]  /*0a30*/  IMAD.MOV.U32 R5, RZ, RZ, 0x780 ;  /* 0x00000780ff057424 */ /* 0x000fca00078e00ff */
[----:B-1----:R-:W-:-:S05]  /*0a40*/  LOP3.LUT R0, R0, 0x300, R5, 0xd8, !PT ;  /* 0x0000030000007812 */ /* 0x002fca00078ed805 */
[----:B------:R1:W-:Y:S02]  /*0a50*/  STS [UR40+0x8], R0 ;  /* 0x00000800ff007988 */ /* 0x0003e40008000828 */
.L_x_24:
[----:B------:R-:W-:Y:S05]  /*0a60*/  @P1 BRA `(.L_x_26) ;  /* 0x0000000000281947 */ /* 0x000fea0003800000 */
[----:B-1234-:R-:W1:Y:S02]  /*0a70*/  LDS R0, [UR40+0x8] ;  /* 0x00000828ff007984 */ /* 0x01ee640008000800 */
[----:B-1----:R-:W-:-:S05]  /*0a80*/  LOP3.LUT R0, R0, 0x1800, RZ, 0xb8, !PT ;  /* 0x0000180000007812 */ /* 0x002fca00078eb8ff */
[----:B------:R2:W-:Y:S02]  /*0a90*/  STS [UR40+0x8], R0 ;  /* 0x00000800ff007988 */ /* 0x0005e40008000828 */
.L_x_25:
[----:B------:R-:W-:Y:S05]  /*0aa0*/  @P1 BREAK B1 ;  /* 0x0000000000011942 */ /* 0x000fea0003800000 */
[----:B------:R-:W-:Y:S05]  /*0ab0*/  @P1 BRA `(.L_x_27) ;  /* 0x0000000000241947 */ /* 0x000fea0003800000 */
[----:B-12---:R-:W1:Y:S01]  /*0ac0*/  LDS R0, [UR40+0x8] ;  /* 0x00000828ff007984 */ /* 0x006e620008000800 */
[----:B------:R-:W-:-:S05]  /*0ad0*/  IMAD.MOV.U32 R5, RZ, RZ, 0x6000 ;  /* 0x00006000ff057424 */ /* 0x000fca00078e00ff */
[----:B-1----:R-:W-:-:S04]  /*0ae0*/  LOP3.LUT R0, R0, 0x6000, R5, 0xd8, !PT ;  /* 0x0000600000007812 */ /* 0x002fc800078ed805 */
[----:B------:R-:W-:-:S05]  /*0af0*/  LOP3.LUT R0, R0, 0x400000, RZ, 0xb8, !PT ;  /* 0x0040000000007812 */ /* 0x000fca00078eb8ff */
[----:B------:R1:W-:Y:S02]  /*0b00*/  STS [UR40+0x8], R0 ;  /* 0x00000800ff007988 */ /* 0x0003e40008000828 */
.L_x_26:
[----:B------:R-:W-:Y:S05]  /*0b10*/  BSYNC B1 ;  /* 0x0000000000017941 */ /* 0x000fea0003800000 */
.L_x_23:
[----:B-1234-:R-:W1:Y:S02]  /*0b20*/  @!P1 LDS R0, [UR40+0x8] ;  /* 0x00000828ff009984 */ /* 0x01ee640008000800 */
[----:B-1----:R-:W-:-:S05]  /*0b30*/  @!P1 LOP3.LUT R0, R0, 0x8000, RZ, 0xb8, !PT ;  /* 0x0000800000009812 */ /* 0x002fca00078eb8ff */
[----:B------:R3:W-:Y:S02]  /*0b40*/  @!P1 STS [UR40+0x8], R0 ;  /* 0x00000800ff009988 */ /* 0x0007e40008000828 */
.L_x_27:
[----:B------:R-:W-:Y:S05]  /*0b50*/  BSYNC B2 ;  /* 0x0000000000027941 */ /* 0x000fea0003800000 */
.L_x_22:
[----:B------:R-:W-:Y:S05]  /*0b60*/  WARPSYNC.ALL ;  /* 0x0000000000007948 */ /* 0x000fea0003800000 */
[----:B------:R-:W-:-:S04]  /*0b70*/  UIADD3 UR11, UR4, 0x80, URZ ;  /* 0x00000080040b7890 */ /* 0x000fc8000fffe03f */
[----:B------:R-:W-:-:S04]  /*0b80*/  UIADD3 UR10, UP0, UR11, UR12, URZ ;  /* 0x0000000c0b0a7290 */ /* 0x000fc8000ff1e03f */
[----:B------:R-:W-:Y:S01]  /*0b90*/  ULEA.HI.X.SX32 UR11, UR11, UR13, 0x1, UP0 ;  /* 0x0000000d0b0b7291 */ /* 0x000fe200080f0e3f */
[----:B------:R-:W-:Y:S11]  /*0ba0*/  @P0 BRA `(.L_x_28) ;  /* 0x0000000000280947 */ /* 0x000ff60003800000 */
        /* <DEDUP_REMOVED lines=10> */
.L_x_28:
[----:B------:R-:W-:Y:S05]  /*0c50*/  @P0 BRA `(.L_x_29) ;  /* 0x00000000000c0947 */ /* 0x000fea0003800000 */
[----:B------:R0:W-:Y:S01]  /*0c60*/  UTMACMDFLUSH ;  /* 0x00000000000079b7 */ /* 0x0001e20000000000 */
[----:B------:R-:W-:Y:S05]  /*0c70*/  @P0 BRA `(.L_x_29) ;  /* 0x0000000000040947 */ /* 0x000fea0003800000 */
[----:B------:R-:W-:-:S04]  /*0c80*/  DEPBAR.LE SB0, 0x0 ;  /* 0x000080000000791a */ /* 0x000fc80000000000 */
.L_x_29:
        /* <DEDUP_REMOVED lines=13> */
.L_x_31:
[----:B----4-:R-:W-:Y:S05]  /*0d60*/  BSYNC B2 ;  /* 0x0000000000027941 */ /* 0x010fea0003800000 */
.L_x_30:
[----:B------:R-:W-:Y:S04]  /*0d70*/  BSSY B3, `(.L_x_32) ;  /* 0x0000011000037945 */ /* 0x000fe80003800000 */
[----:B------:R-:W-:Y:S04]  /*0d80*/  BSSY B2, `(.L_x_33) ;  /* 0x000000e000027945 */ /* 0x000fe80003800000 */
[----:B------:R-:W-:Y:S05]  /*0d90*/  @P1 BRA `(.L_x_34) ;  /* 0x0000000000241947 */ /* 0x000fea0003800000 */
[----:B-123--:R-:W1:Y:S01]  /*0da0*/  LDS R0, [UR40+0x34] ;  /* 0x00003428ff007984 */ /* 0x00ee620008000800 */
[----:B------:R-:W-:-:S05]  /*0db0*/  IMAD.MOV.U32 R5, RZ, RZ, 0x3f000000 ;  /* 0x3f000000ff057424 */ /* 0x000fca00078e00ff */
[----:B-1----:R-:W-:-:S05]  /*0dc0*/  LOP3.LUT R0, R0, 0xff000000, R5, 0xb8, !PT ;  /* 0xff00000000007812 */ /* 0x002fca00078eb805 */
[----:B------:R1:W-:Y:S01]  /*0dd0*/  STS [UR40+0x34], R0 ;  /* 0x00003400ff007988 */ /* 0x0003e20008000828 */
[----:B------:R-:W-:Y:S05]  /*0de0*/  @P1 BRA `(.L_x_35) ;  /* 0x00000000001c1947 */ /* 0x000fea0003800000 */
[----:B-1----:R-:W1:Y:S01]  /*0df0*/  LDS R0, [UR40+0x38] ;  /* 0x00003828ff007984 */ /* 0x002e620008000800 */
[----:B------:R-:W-:-:S05]  /*0e00*/  IMAD.MOV.U32 R5, RZ, RZ, 0xff ;  /* 0x000000ffff057424 */ /* 0x000fca00078e00ff */
[----:B-1----:R-:W-:-:S05]  /*0e10*/  LOP3.LUT R0, R0, 0xff, R5, 0xb8, !PT ;  /* 0x000000ff00007812 */ /* 0x002fca00078eb805 */
[----:B------:R4:W-:Y:S02]  /*0e20*/  STS [UR40+0x38], R0 ;  /* 0x00003800ff007988 */ /* 0x0009e40008000828 */
.L_x_34:
[----:B------:R-:W-:Y:S05]  /*0e30*/  @P1 BREAK B2 ;  /* 0x0000000000021942 */ /* 0x000fea0003800000 */
[----:B------:R-:W-:Y:S05]  /*0e40*/  @P1 BRA `(.L_x_36) ;  /* 0x00000000000c1947 */ /* 0x000fea0003800000 */
[----:B------:R1:W-:Y:S02]  /*0e50*/  STS [UR40+0x20], R7 ;  /* 0x00002007ff007988 */ /* 0x0003e40008000828 */
.L_x_35:
[----:B------:R-:W-:Y:S05]  /*0e60*/  BSYNC B2 ;  /* 0x0000000000027941 */ /* 0x000fea0003800000 */
.L_x_33:
[----:B------:R1:W-:Y:S02]  /*0e70*/  @!P1 STS [UR40+0x24], R6 ;  /* 0x00002406ff009988 */ /* 0x0003e40008000828 */
.L_x_36:
[----:B------:R-:W-:Y:S05]  /*0e80*/  BSYNC B3 ;  /* 0x0000000000037941 */ /* 0x000fea0003800000 */
.L_x_32:
[----:B------:R-:W-:Y:S05]  /*0e90*/  WARPSYNC.ALL ;  /* 0x0000000000007948 */ /* 0x000fea0003800000 */
[----:B------:R-:W-:Y:S04]  /*0ea0*/  BSSY B3, `(.L_x_37) ;  /* 0x000000e000037945 */ /* 0x000fe80003800000 */
[----:B------:R-:W-:Y:S05]  /*0eb0*/  @P1 BRA `(.L_x_38) ;  /* 0x0000000000301947 */ /* 0x000fea0003800000 */
[----:B------:R-:W5:Y:S01]  /*0ec0*/  LDS R4, [UR40+0x34] ;  /* 0x00003428ff047984 */ /* 0x000f620008000800 */
[----:B--2---:R-:W2:Y:S03]  /*0ed0*/  LDC.64 R8, c[0x0][0x248] ;  /* 0x00009200ff087b82 */ /* 0x004ea60000000a00 */
[----:B-1-34-:R-:W1:Y:S01]  /*0ee0*/  LDS R0, [UR40+0x1c] ;  /* 0x00001c28ff007984 */ /* 0x01ae620008000800 */
[C---:B--2---:R-:W-:Y:S01]  /*0ef0*/  SHF.L.U64.HI R6, R8.reuse, 0x1, R9 ;  /* 0x0000000108067819 */ /* 0x044fe20000010209 */
[----:B------:R-:W-:-:S03]  /*0f00*/  IMAD.SHL.U32 R5, R8, 0x2, RZ ;  /* 0x0000000208057824 */ /* 0x000fc600078e00ff */
[--C-:B------:R-:W-:Y:S02]  /*0f10*/  SHF.R.U32.HI R7, RZ, 0x4, R6.reuse ;  /* 0x00000004ff077819 */ /* 0x100fe40000011606 */
[----:B------:R-:W-:-:S05]  /*0f20*/  SHF.R.U64 R5, R5, 0x4, R6 ;  /* 0x0000000405057819 */ /* 0x000fca0000001206 */
[----:B------:R2:W-:Y:S01]  /*0f30*/  STS [UR40+0xc], R5 ;  /* 0x00000c05ff007988 */ /* 0x0005e20008000828 */
[----:B-----5:R-:W-:Y:S02]  /*0f40*/  LOP3.LUT R4, R4, 0x7, RZ, 0xb8, !PT ;  /* 0x0000000704047812 */ /* 0x020fe400078eb8ff */
[----:B-1----:R-:W-:-:S03]  /*0f50*/  LOP3.LUT R0, R0, 0xf, R7, 0xb8, !PT ;  /* 0x0000000f00007812 */ /* 0x002fc600078eb807 */
[----:B------:R2:W-:Y:S04]  /*0f60*/  STS [UR40+0x34], R4 ;  /* 0x00003404ff007988 */ /* 0x0005e80008000828 */
[----:B------:R2:W-:Y:S02]  /*0f70*/  STS [UR40+0x1c], R0 ;  /* 0x00001c00ff007988 */ /* 0x0005e40008000828 */
.L_x_38:
[----:B------:R-:W-:Y:S05]  /*0f80*/  BSYNC B3 ;  /* 0x0000000000037941 */ /* 0x000fea0003800000 */
.L_x_37:
        /* <DEDUP_REMOVED lines=11> */
.L_x_41:
[----:B------:R-:W-:Y:S05]  /*1040*/  @P1 BRA `(.L_x_43) ;  /* 0x0000000000281947 */ /* 0x000fea0003800000 */
[----:B-1234-:R-:W1:Y:S02]  /*1050*/  LDS R0, [UR40+0x8] ;  /* 0x00000828ff007984 */ /* 0x01ee640008000800 */
[----:B-1----:R-:W-:-:S05]  /*1060*/  LOP3.LUT R0, R0, 0x1800, RZ, 0xb8, !PT ;  /* 0x0000180000007812 */ /* 0x002fca00078eb8ff */
[----:B------:R2:W-:Y:S02]  /*1070*/  STS [UR40+0x8], R0 ;  /* 0x00000800ff007988 */ /* 0x0005e40008000828 */
.L_x_42:
[----:B------:R-:W-:Y:S05]  /*1080*/  @P1 BREAK B4 ;  /* 0x0000000000041942 */ /* 0x000fea0003800000 */
[----:B------:R-:W-:Y:S05]  /*1090*/  @P1 BRA `(.L_x_44) ;  /* 0x0000000000241947 */ /* 0x000fea0003800000 */
[----:B-12---:R-:W1:Y:S01]  /*10a0*/  LDS R0, [UR40+0x8] ;  /* 0x00000828ff007984 */ /* 0x006e620008000800 */
[----:B------:R-:W-:-:S05]  /*10b0*/  IMAD.MOV.U32 R5, RZ, RZ, 0x6000 ;  /* 0x00006000ff057424 */ /* 0x000fca00078e00ff */
[----:B-1----:R-:W-:-:S04]  /*10c0*/  LOP3.LUT R0, R0, 0x6000, R5, 0xd8, !PT ;  /* 0x0000600000007812 */ /* 0x002fc800078ed805 */
[----:B------:R-:W-:-:S05]  /*10d0*/  LOP3.LUT R0, R0, 0x400000, RZ, 0xb8, !PT ;  /* 0x0040000000007812 */ /* 0x000fca00078eb8ff */
[----:B------:R1:W-:Y:S02]  /*10e0*/  STS [UR40+0x8], R0 ;  /* 0x00000800ff007988 */ /* 0x0003e40008000828 */
.L_x_43:
[----:B------:R-:W-:Y:S05]  /*10f0*/  BSYNC B4 ;  /* 0x0000000000047941 */ /* 0x000fea0003800000 */
.L_x_40:
[----:B-1234-:R-:W1:Y:S02]  /*1100*/  @!P1 LDS R0, [UR40+0x8] ;  /* 0x00000828ff009984 */ /* 0x01ee640008000800 */
[----:B-1----:R-:W-:-:S05]  /*1110*/  @!P1 LOP3.LUT R0, R0, 0x8000, RZ, 0xb8, !PT ;  /* 0x0000800000009812 */ /* 0x002fca00078eb8ff */
[----:B------:R3:W-:Y:S02]  /*1120*/  @!P1 STS [UR40+0x8], R0 ;  /* 0x00000800ff009988 */ /* 0x0007e40008000828 */
.L_x_44:
[----:B------:R-:W-:Y:S05]  /*1130*/  BSYNC B3 ;  /* 0x0000000000037941 */ /* 0x000fea0003800000 */
.L_x_39:
[----:B------:R-:W-:Y:S05]  /*1140*/  WARPSYNC.ALL ;  /* 0x0000000000007948 */ /* 0x000fea0003800000 */
[----:B------:R4:W-:Y:S01]  /*1150*/  STL [R1+0x400], RZ ;  /* 0x000400ff01007387 */ /* 0x0009e20000100800 */
[----:B------:R-:W-:Y:S01]  /*1160*/  UIADD3 UR4, UR4, 0x100, URZ ;  /* 0x0000010004047890 */ /* 0x000fe2000fffe03f */
[----:B------:R-:W-:Y:S02]  /*1170*/  ISETP.GE.AND P2, PT, R14, 0x1, PT ;  /* 0x000000010e00780c */ /* 0x000fe40003f46270 */
[----:B------:R-:W-:Y:S01]  /*1180*/  SHF.R.U32.HI R6, RZ, 0x5, R3 ;  /* 0x00000005ff067819 */ /* 0x000fe20000011603 */
[----:B------:R-:W-:-:S04]  /*1190*/  UIADD3 UR12, UP0, UR4, UR12, URZ ;  /* 0x0000000c040c7290 */ /* 0x000fc8000ff1e03f */
[----:B------:R-:W-:Y:S01]  /*11a0*/  ULEA.HI.X.SX32 UR13, UR4, UR13, 0x1, UP0 ;  /* 0x0000000d040d7291 */ /* 0x000fe200080f0e3f */
[----:B----4-:R-:W-:Y:S11]  /*11b0*/  @P0 BRA `(.L_x_45) ;  /* 0x0000000000280947 */ /* 0x010ff60003800000 */
        /* <DEDUP_REMOVED lines=10> */
.L_x_45:
[----:B------:R-:W-:Y:S05]  /*1260*/  @P0 BRA `(.L_x_46) ;  /* 0x00000000000c0947 */ /* 0x000fea0003800000 */
[----:B------:R0:W-:Y:S01]  /*1270*/  UTMACMDFLUSH ;  /* 0x00000000000079b7 */ /* 0x0001e20000000000 */
[----:B------:R-:W-:Y:S05]  /*1280*/  @P0 BRA `(.L_x_46) ;  /* 0x0000000000040947 */ /* 0x000fea0003800000 */
[----:B------:R-:W-:-:S04]  /*1290*/  DEPBAR.LE SB0, 0x0 ;  /* 0x000080000000791a */ /* 0x000fc80000000000 */
.L_x_46:
[----:B------:R1:W-:Y:S01]  /*12a0*/  STL [R1+0x404], RZ ;  /* 0x000404ff01007387 */ /* 0x0003e20000100800 */
[----:B------:R-:W-:Y:S05]  /*12b0*/  WARPSYNC.ALL ;  /* 0x0000000000007948 */ /* 0x000fea0003800000 */
[----:B------:R1:W-:Y:S01]  /*12c0*/  STL [R1+0x408], RZ ;  /* 0x000408ff01007387 */ /* 0x0003e20000100800 */
[----:B-----5:R-:W-:Y:S01]  /*12d0*/  VOTEU.ALL UP0, P1 ;  /* 0x00000000003f7886 */ /* 0x020fe20000800000 */
[----:B------:R-:W-:Y:S01]  /*12e0*/  UMOV UR16, 0x1 ;  /* 0x0000000100107882 */ /* 0x000fe20000000000 */
[----:B------:R-:W-:Y:S01]  /*12f0*/  VOTEU.ALL UP1, P1 ;  /* 0x00000000003f7886 */ /* 0x000fe20000820000 */
[----:B------:R1:W-:Y:S01]  /*1300*/  STL [R1+0x40c], RZ ;  /* 0x00040cff01007387 */ /* 0x0003e20000100800 */
[----:B------:R-:W-:Y:S01]  /*1310*/  VOTEU.ALL UP2, P1 ;  /* 0x00000000003f7886 */ /* 0x000fe20000840000 */
[----:B------:R-:W-:-:S04]  /*1320*/  @!UP0 UIADD3 UR20, -UR16, 0x100000, URZ ;  /* 0x0010000010148890 */ /* 0x000fc8000fffe13f */
[----:B------:R-:W-:Y:S02]  /*1330*/  @!UP0 USHF.L.U32 UR21, UR20, 0xb, URZ ;  /* 0x0000000b14158899 */ /* 0x000fe4000800063f */
[----:B------:R-:W-:Y:S01]  /*1340*/  @!UP0 USHF.L.U32 UR20, UR20, 0x1, URZ ;  /* 0x0000000114148899 */ /* 0x000fe2000800063f */
[----:B------:R-:W-:Y:S01]  /*1350*/  R2UR UR7, R6 ;  /* 0x00000000060772ca */ /* 0x000fe200000e0000 */
[----:B------:R1:W-:Y:S01]  /*1360*/  STL [R1+0x410], RZ ;  /* 0x000410ff01007387 */ /* 0x0003e20000100800 */
[----:B------:R-:W-:-:S04]  /*1370*/  @!UP0 UIADD3 UR22, -UR16, 0x100000, URZ ;  /* 0x0010000010168890 */ /* 0x000fc8000fffe13f */
[----:B------:R-:W-:Y:S02]  /*1380*/  @!UP0 USHF.L.U32 UR23, UR22, 0xb, URZ ;  /* 0x0000000b16178899 */ /* 0x000fe4000800063f */
[----:B------:R-:W-:Y:S01]  /*1390*/  @!UP0 USHF.L.U32 UR22, UR22, 0x1, URZ ;  /* 0x0000000116168899 */ /* 0x000fe2000800063f */
[----:B------:R-:W-:Y:S01]  /*13a0*/  CS2R R24, SRZ ;  /* 0x0000000000187805 */ /* 0x000fe2000001ff00 */
[----:B------:R-:W-:-:S04]  /*13b0*/  @!UP0 UIADD3 UR16, -UR16, 0x100000, URZ ;  /* 0x0010000010108890 */ /* 0x000fc8000fffe13f */
[----:B------:R-:W-:Y:S02]  /*13c0*/  @!UP0 USHF.L.U32 UR17, UR16, 0xb, URZ ;  /* 0x0000000b10118899 */ /* 0x000fe4000800063f */
[----:B------:R-:W-:Y:S01]  /*13d0*/  @!UP0 USHF.L.U32 UR16, UR16, 0x1, URZ ;  /* 0x0000000110108899 */ /* 0x000fe2000800063f */
[----:B------:R1:W-:Y:S01]  /*13e0*/  STL [R1+0x414], RZ ;  /* 0x000414ff01007387 */ /* 0x0003e20000100800 */
[----:B------:R-:W-:Y:S01]  /*13f0*/  VOTEU.ALL UP0, P1 ;  /* 0x00000000003f7886 */ /* 0x000fe20000800000 */
[----:B------:R-:W-:Y:S01]  /*1400*/  USHF.L.U32 UR14, UR5, 0x8, URZ ;  /* 0x00000008050e7899 */ /* 0x000fe2000800063f */
[----:B------:R-:W-:Y:S01]  /*1410*/  CS2R R26, SRZ ;  /* 0x00000000001a7805 */ /* 0x000fe2000001ff00 */
[----:B------:R1:W-:Y:S01]  /*1420*/  STL [R1+0x418], RZ ;  /* 0x000418ff01007387 */ /* 0x0003e20000100800 */
[----:B------:R-:W-:Y:S01]  /*1430*/  USHF.L.U32 UR19, UR6, 0x8, URZ ;  /* 0x0000000806137899 */ /* 0x000fe2000800063f */
[----:B------:R-:W-:Y:S02]  /*1440*/  CS2R R28, SRZ ;  /* 0x00000000001c7805 */ /* 0x000fe4000001ff00 */
[----:B------:R-:W-:Y:S01]  /*1450*/  CS2R R30, SRZ ;  /* 0x00000000001e7805 */ /* 0x000fe2000001ff00 */
[----:B------:R1:W-:Y:S01]  /*1460*/  STL [R1+0x41c], RZ ;  /* 0x00041cff01007387 */ /* 0x0003e20000100800 */
[----:B------:R-:W-:-:S02]  /*1470*/  CS2R R32, SRZ ;  /* 0x0000000000207805 */ /* 0x000fc4000001ff00 */
[----:B------:R-:W-:Y:S02]  /*1480*/  CS2R R34, SRZ ;  /* 0x0000000000227805 */ /* 0x000fe4000001ff00 */
[----:B------:R-:W-:Y:S01]  /*1490*/  CS2R R36, SRZ ;  /* 0x0000000000247805 */ /* 0x000fe2000001ff00 */
[----:B------:R1:W-:Y:S01]  /*14a0*/  STL [R1+0x420], RZ ;  /* 0x000420ff01007387 */ /* 0x0003e20000100800 */
[----:B------:R-:W-:Y:S02]  /*14b0*/  CS2R R38, SRZ ;  /* 0x0000000000267805 */ /* 0x000fe4000001ff00 */
        /* <DEDUP_REMOVED lines=74> */
[----:B------:R1:W-:Y:S04]  /*1960*/  STL [R1+0x46c], RZ ;  /* 0x00046cff01007387 */ /* 0x0003e80000100800 */
        /* <DEDUP_REMOVED lines=228> */
[----:B------:R1:W-:Y:S04]  /*27b0*/  STL [R1], RZ ;  /* 0x000000ff01007387 */ /* 0x0003e80000100800 */
        /* <DEDUP_REMOVED lines=69> */
[----:B------:R1:W-:Y:S01]  /*2c10*/  STL [R1+0x118], RZ ;  /* 0x000118ff01007387 */ /* 0x0003e20000100800 */
[----:B------:R-:W-:Y:S06]  /*2c20*/  BAR.SYNC.DEFER_BLOCKING 0x0 ;  /* 0x0000000000007b1d */ /* 0x000fec0000010000 */
[----:B------:R1:W-:Y:S04]  /*2c30*/  STL [R1+0x11c], RZ ;  /* 0x00011cff01007387 */ /* 0x0003e80000100800 */
[----:B------:R1:W-:Y:S04]  /*2c40*/  STL [R1+0x120], RZ ;  /* 0x000120ff01007387 */ /* 0x0003e80000100800 */
[----:B------:R1:W-:Y:S04]  /*2c50*/  STL [R1+0x124], RZ ;  /* 0x000124ff01007387 */ /* 0x0003e80000100800 */
[----:B------:R1:W-:Y:S04]  /*2c60*/  STL [R1+0x128], RZ ;  /* 0x000128ff01007387 */ /* 0x0003e80000100800 */
[----:B------:R1:W-:Y:S04]  /*2c70*/  STL [R1+0x12c], RZ ;  /* 0x00012cff01007387 */ /* 0x0003e80000100800 */
[----:B------:R-:W2:Y:S02]  /*2c80*/  FENCE.VIEW.ASYNC.S ;  /* 0x00000000000073c6 */ /* 0x000ea40000000000 */
[----:B--2---:R1:W2:Y:S02]  /*2c90*/  @!UP0 SYNCS.EXCH.64 URZ, [UR40+0x30000], UR20 ;  /* 0x03000014283f85b2 */ /* 0x0042a40008000100 */
        /* <DEDUP_REMOVED lines=20> */
[----:B--2---:R-:W-:Y:S06]  /*2de0*/  BAR.SYNC.DEFER_BLOCKING 0x0 ;  /* 0x0000000000007b1d */ /* 0x004fec0000010000 */
[----:B------:R1:W-:Y:S04]  /*2df0*/  STL [R1+0x180], RZ ;  /* 0x000180ff01007387 */ /* 0x0003e80000100800 */
[----:B------:R1:W-:Y:S04]  /*2e00*/  STL [R1+0x184], RZ ;  /* 0x000184ff01007387 */ /* 0x0003e80000100800 */
[----:B------:R1:W-:Y:S04]  /*2e10*/  STL [R1+0x188], RZ ;  /* 0x000188ff01007387 */ /* 0x0003e80000100800 */
[----:B------:R1:W-:Y:S04]  /*2e20*/  STL [R1+0x18c], RZ ;  /* 0x00018cff01007387 */ /* 0x0003e80000100800 */
[----:B------:R1:W-:Y:S01]  /*2e30*/  STL [R1+0x190], RZ ;  /* 0x000190ff01007387 */ /* 0x0003e20000100800 */
[----:B------:R1:W2:Y:S03]  /*2e40*/  @!UP1 SYNCS.EXCH.64 URZ, [UR40+0x30008], UR22 ;  /* 0x03000816283f95b2 */ /* 0x0002a60008000100 */
        /* <DEDUP_REMOVED lines=28> */
[----:B------:R1:W-:Y:S01]  /*3010*/  STL [R1+0x1fc], RZ ;  /* 0x0001fcff01007387 */ /* 0x0003e20000100800 */
[----:B------:R-:W-:Y:S05]  /*3020*/  @!P2 BRA `(.L_x_47) ;  /* 0x0000004c0088a947 */ /* 0x000fea0003800000 */
[----:B------:R1:W-:Y:S01]  /*3030*/  STL [R1+0x400], RZ ;  /* 0x000400ff01007387 */ /* 0x0003e20000100800 */
[----:B------:R-:W-:Y:S02]  /*3040*/  CS2R R24, SRZ ;  /* 0x0000000000187805 */ /* 0x000fe4000001ff00 */
        /* <DEDUP_REMOVED lines=83> */
[----:B------:R-:W-:Y:S01]  /*3580*/  CS2R R150, SRZ ;  /* 0x0000000000967805 */ /* 0x000fe2000001ff00 */
[----:B------:R-:W-:Y:S01]  /*3590*/  UMOV UR4, URZ ;  /* 0x0000003f00047c82 */ /* 0x000fe20008000000 */
[----:B------:R-:W-:Y:S01]  /*35a0*/  UMOV UR18, URZ ;  /* 0x0000003f00127c82 */ /* 0x000fe20008000000 */
        /* <DEDUP_REMOVED lines=361> */
[----:B------:R1:W-:Y:S02]  /*4c40*/  STL [R1+0x1fc], RZ ;  /* 0x0001fcff01007387 */ /* 0x0003e40000100800 */
.L_x_49:
[----:B--2---:R-:W-:Y:S01]  /*4c50*/  BAR.SYNC.DEFER_BLOCKING 0x0 ;  /* 0x0000000000007b1d */ /* 0x004fe20000010000 */
[----:B------:R-:W-:Y:S01]  /*4c60*/  ULEA UR27, UR4, UR40, 0x3 ;  /* 0x00000028041b7291 */ /* 0x000fe2000f8e183f */
[----:B-1-3--:R-:W-:Y:S01]  /*4c70*/  @!P1 IMAD.MOV.U32 R0, RZ, RZ, 0x10000 ;  /* 0x00010000ff009424 */ /* 0x00afe200078e00ff */
[----:B------:R-:W-:Y:S01]  /*4c80*/  ELECT P0, URZ, PT ;  /* 0x00000000003f782f */ /* 0x000fe20003800000 */
[----:B------:R-:W-:-:S03]  /*4c90*/  ULEA UR16, UR4, UR40, 0xf ;  /* 0x0000002804107291 */ /* 0x000fc6000f8e783f */
[----:B------:R-:W-:Y:S01]  /*4ca0*/  ISETP.LT.U32.AND P0, PT, R2, 0x20, P0 ;  /* 0x000000200200780c */ /* 0x000fe20000701070 */
[----:B------:R-:W-:Y:S02]  /*4cb0*/  UIADD3 UR17, UR27, 0x30000, URZ ;  /* 0x000300001b117890 */ /* 0x000fe4000fffe03f */
[----:B------:R-:W-:Y:S02]  /*4cc0*/  ULOP3.LUT UR20, UR7, 0x3, URZ, 0xc0, !UPT ;  /* 0x0000000307147892 */ /* 0x000fe4000f8ec03f */
[----:B------:R-:W-:Y:S02]  /*4cd0*/  UIADD3 UR26, UR16, 0x18000, URZ ;  /* 0x00018000101a7890 */ /* 0x000fe4000fffe03f */
[----:B------:R-:W-:Y:S02]  /*4ce0*/  ULEA UR22, UR20, UR14, 0x6 ;  /* 0x0000000e14167291 */ /* 0x000fe4000f8e303f */
[----:B------:R-:W-:Y:S01]  /*4cf0*/  ULEA UR20, UR20, UR26, 0xd ;  /* 0x0000001a14147291 */ /* 0x000fe2000f8e683f */
[----:B------:R-:W-:Y:S01]  /*4d00*/  UMOV UR23, UR18 ;  /* 0x0000001200177c82 */ /* 0x000fe20008000000 */
[----:B------:R-:W-:-:S02]  /*4d10*/  UMOV UR21, UR17 ;  /* 0x0000001100157c82 */ /* 0x000fc40008000000 */
[----:B------:R-:W-:Y:S01]  /*4d20*/  VOTEU.ANY UP0, P0 ;  /* 0x00000000003f7886 */ /* 0x000fe20000000100 */
[----:B------:R-:W-:Y:S01]  /*4d30*/  VOTEU.ANY UP1, P0 ;  /* 0x00000000003f7886 */ /* 0x000fe20000020100 */
[----:B------:R-:W-:Y:S01]  /*4d40*/  USHF.R.U32.HI UR26, URZ, 0x4, UR26 ;  /* 0x000000043f1a7899 */ /* 0x000fe2000801161a */
[----:B------:R1:W-:Y:S01]  /*4d50*/  @!P1 SYNCS.ARRIVE.TRANS64 RZ, [UR27+0x30000], R0 ;  /* 0x03000000ffff99a7 */ /* 0x0003e2000800001b */
[----:B------:R2:W-:Y:S06]  /*4d60*/  MEMBAR.ALL.CTA ;  /* 0x0000000000007992 */ /* 0x0005ec0000008000 */
[----:B--2---:R-:W2:Y:S01]  /*4d70*/  FENCE.VIEW.ASYNC.S ;  /* 0x00000000000073c6 */ /* 0x004ea20000000000 */
[----:B------:R-:W-:Y:S01]  /*4d80*/  @UP0 UMOV UR24, UR8 ;  /* 0x0000000800180c82 */ /* 0x000fe20008000000 */
[----:B------:R-:W-:Y:S01]  /*4d90*/  @UP0 UMOV UR25, UR9 ;  /* 0x0000000900190c82 */ /* 0x000fe20008000000 */
[----:B------:R-:W-:-:S02]  /*4da0*/  USHF.R.U32.HI UR28, URZ, 0x4, UR16 ;  /* 0x000000043f1c7899 */ /* 0x000fc40008011610 */
[----:B------:R-:W-:Y:S01]  /*4db0*/  USGXT.U32 UR26, UR26, 0xe ;  /* 0x0000000e1a1a789a */ /* 0x000fe20008000000 */
[----:B-1----:R-:W-:Y:S01]  /*4dc0*/  IMAD.U32 R0, RZ, RZ, UR15 ;  /* 0x0000000fff007e24 */ /* 0x002fe2000f8e00ff */
[----:B------:R-:W-:Y:S02]  /*4dd0*/  USGXT.U32 UR28, UR28, 0xe ;  /* 0x0000000e1c1c789a */ /* 0x000fe40008000000 */
[----:B------:R-:W-:Y:S02]  /*4de0*/  ULOP3.LUT UR30, UR26, 0x2000000, URZ, 0xfc, !UPT ;  /* 0x020000001a1e7892 */ /* 0x000fe4000f8efc3f */
[----:B------:R-:W-:Y:S01]  /*4df0*/  SHF.L.U32 R0, R0, 0x1f, RZ ;  /* 0x0000001f00007819 */ /* 0x000fe200000006ff */
[----:B--2---:R-:W-:Y:S06]  /*4e00*/  BAR.SYNC.DEFER_BLOCKING 0x0 ;  /* 0x0000000000007b1d */ /* 0x004fec0000010000 */
[----:B------:R1:W-:Y:S02]  /*4e10*/  @UP1 UTMALDG.2D [UR16], [UR24] ;  /* 0x00000010180015b4 */ /* 0x0003e40008008000 */
[----:B------:R-:W-:Y:S06]  /*4e20*/  BAR.SYNC.DEFER_BLOCKING 0x0 ;  /* 0x0000000000007b1d */ /* 0x000fec0000010000 */
[----:B------:R1:W-:Y:S02]  /*4e30*/  UTMALDG.2D [UR20], [UR10] ;  /* 0x000000140a0075b4 */ /* 0x0003e40008008000 */
[----:B------:R-:W-:Y:S06]  /*4e40*/  BAR.SYNC.DEFER_BLOCKING 0x0 ;  /* 0x0000000000007b1d */ /* 0x000fec0000010000 */
[----:B------:R-:W2:Y:S02]  /*4e50*/  SYNCS.PHASECHK.TRANS64.TRYWAIT P0, [UR27+0x30000], R0 ;  /* 0x03000000ff0075a7 */ /* 0x000ea4000800015b */
[----:B-12---:R-:W-:Y:S05]  /*4e60*/  @!P0 BRA `(.L_x_48) ;  /* 0x0000007000a48947 */ /* 0x006fea0003800000 */
.L_x_50:
[----:B------:R-:W-:Y:S01]  /*4e70*/  STL.64 [R1+0x6c8], R150 ;  /* 0x0006c89601007387 */ /* 0x000fe20000100a00 */
[----:B------:R-:W-:Y:S01]  /*4e80*/  UMOV UR29, 0x40000040 ;  /* 0x40000040001d7882 */ /* 0x000fe20000000000 */
[----:B------:R-:W-:Y:S01]  /*4e90*/  UMOV UR31, 0x40000040 ;  /* 0x40000040001f7882 */ /* 0x000fe20000000000 */
[----:B------:R-:W-:Y:S01]  /*4ea0*/  UIADD3 UR32, UP0, UR28, 0x2, URZ ;  /* 0x000000021c207890 */ /* 0x000fe2000ff1e03f */
[----:B------:R-:W-:Y:S01]  /*4eb0*/  STL.64 [R1+0x6c0], R148 ;  /* 0x0006c09401007387 */ /* 0x000fe20000100a00 */
[----:B------:R-:W-:Y:S01]  /*4ec0*/  UIADD3 UR34, UP1, UR26, 0x2000080, URZ ;  /* 0x020000801a227890 */ /* 0x000fe2000ff3e03f */
[----:B------:R-:W1:Y:S02]  /*4ed0*/  LDC R0, c[0x0][0x230] ;  /* 0x00008c00ff007b82 */ /* 0x000e640000000800 */
[----:B------:R-:W-:Y:S04]  /*4ee0*/  STL.64 [R1+0x6b8], R146 ;  /* 0x0006b89201007387 */ /* 0x000fe80000100a00 */
        /* <DEDUP_REMOVED lines=10> */
[----:B------:R2:W-:Y:S04]  /*4f90*/  STL.64 [R1+0x660], R124 ;  /* 0x0006607c01007387 */ /* 0x0005e80000100a00 */
[----:B--2---:R-:W2:Y:S04]  /*4fa0*/  LDL.LU.64 R124, [R1] ;  /* 0x00000000017c7983 */ /* 0x004ea80000300a00 */
[----:B------:R-:W3:Y:S04]  /*4fb0*/  LDL.LU.64 R126, [R1+0x8] ;  /* 0x00000800017e7983 */ /* 0x000ee80000300a00 */
[----:B------:R-:W5:Y:S04]  /*4fc0*/  LDL.LU.64 R128, [R1+0x10] ;  /* 0x0000100001807983 */ /* 0x000f680000300a00 */
[----:B------:R-:W4:Y:S04]  /*4fd0*/  LDL.LU.64 R130, [R1+0x18] ;  /* 0x0000180001827983 */ /* 0x000f280000300a00 */
[----:B------:R-:W2:Y:S04]  /*4fe0*/  LDL.LU.64 R132, [R1+0x20] ;  /* 0x0000200001847983 */ /* 0x000ea80000300a00 */
        /* <DEDUP_REMOVED lines=9> */
[----:B---3--:R-:W-:Y:S04]  /*5080*/  STL.64 [R1+0x8c8], R150 ;  /* 0x0008c89601007387 */ /* 0x008fe80000100a00 */
[----:B--2---:R-:W-:Y:S04]  /*5090*/  STL.64 [R1+0x8c0], R148 ;  /* 0x0008c09401007387 */ /* 0x004fe80000100a00 */
[----:B----4-:R-:W-:Y:S04]  /*50a0*/  STL.64 [R1+0x8b8], R146 ;  /* 0x0008b89201007387 */ /* 0x010fe80000100a00 */
[----:B-----5:R-:W-:Y:S04]  /*50b0*/  STL.64 [R1+0x8b0], R144 ;  /* 0x0008b09001007387 */ /* 0x020fe80000100a00 */
        /* <DEDUP_REMOVED lines=60> */
[----:B--2---:R-:W2:Y:S04]  /*5480*/  LDL.LU.64 R24, [R1+0x200] ;  /* 0x0002000001187983 */ /* 0x004ea80000300a00 */
[----:B------:R-:W3:Y:S04]  /*5490*/  LDL.LU.64 R26, [R1+0x208] ;  /* 0x00020800011a7983 */ /* 0x000ee80000300a00 */
[----:B------:R-:W4:Y:S04]  /*54a0*/  LDL.LU.64 R28, [R1+0x210] ;  /* 0x00021000011c7983 */ /* 0x000f280000300a00 */
[----:B------:R-:W5:Y:S04]  /*54b0*/  LDL.LU.64 R30, [R1+0x218] ;  /* 0x00021800011e7983 */ /* 0x000f680000300a00 */
[----:B------:R-:W2:Y:S04]  /*54c0*/  LDL.LU.64 R32, [R1+0x220] ;  /* 0x0002200001207983 */ /* 0x000ea80000300a00 */
        /* <DEDUP_REMOVED lines=59> */
[----:B-----5:R-:W-:Y:S04]  /*5880*/  STL.64 [R1+0xac8], R150 ;  /* 0x000ac89601007387 */ /* 0x020fe80000100a00 */
[----:B----4-:R-:W-:Y:S04]  /*5890*/  STL.64 [R1+0xac0], R148 ;  /* 0x000ac09401007387 */ /* 0x010fe80000100a00 */
[----:B---3--:R-:W-:Y:S04]  /*58a0*/  STL.64 [R1+0xab8], R146 ;  /* 0x000ab89201007387 */ /* 0x008fe80000100a00 */
[----:B--2---:R-:W-:Y:S04]  /*58b0*/  STL.64 [R1+0xab0], R144 ;  /* 0x000ab09001007387 */ /* 0x004fe80000100a00 */
        /* <DEDUP_REMOVED lines=61> */
[----:B------:R-:W2:Y:S04]  /*5c90*/  LDL.LU.64 R26, [R1+0x408] ;  /* 0x00040800011a7983 */ /* 0x000ea80000300a00 */
        /* <DEDUP_REMOVED lines=61> */
[----:B------:R-:W2:Y:S01]  /*6070*/  LDL.LU.64 R150, [R1+0x5f8] ;  /* 0x0005f80001967983 */ /* 0x000ea20000300a00 */
[----:B------:R-:W-:Y:S01]  /*6080*/  UMOV UR16, URZ ;  /* 0x0000003f00107c82 */ /* 0x000fe20008000000 */
[----:B------:R-:W-:Y:S01]  /*6090*/  UMOV UR17, URZ ;  /* 0x0000003f00117c82 */ /* 0x000fe20008000000 */
[----:B------:R-:W-:Y:S01]  /*60a0*/  UIADD3.X UR33, UR16, 0x40000040, URZ, UP0, !UPT ;  /* 0x4000004010217890 */ /* 0x000fe200087fe43f */
[----:B------:R-:W3:Y:S01]  /*60b0*/  LDL.LU.64 R152, [R1+0x70] ;  /* 0x0000700001987983 */ /* 0x000ee20000300a00 */
[----:B------:R-:W-:Y:S01]  /*60c0*/  UIADD3.X UR35, UR17, 0x40000040, URZ, UP1, !UPT ;  /* 0x4000004011237890 */ /* 0x000fe20008ffe43f */
[----:B--2---:R-:W-:Y:S01]  /*60d0*/  WARPGROUP.ARRIVE ;  /* 0x00000000000079c5 */ /* 0x004fe20000000000 */
[----:B------:R-:W-:Y:S01]  /*60e0*/  UIADD3.64 UR24, UR32, 0x2, URZ ;  /* 0x0000000220187897 */ /* 0x000fe2000fffe03f */
[----:B------:R-:W3:Y:S04]  /*60f0*/  LDL.LU.64 R154, [R1+0x78] ;  /* 0x00007800019a7983 */ /* 0x000ee80000300a00 */
[----:B------:R-:W-:Y:S01]  /*6100*/  HGMMA.64x256x16.F32 R24, gdesc[UR28].tnspB, R24, gsb0 ;  /* 0x43e000001c1879f0 */ /* 0x000fe20008000818 */
[----:B------:R-:W-:Y:S01]  /*6110*/  UIADD3.64 UR26, UR34, 0x80, URZ ;  /* 0x00000080221a7897 */ /* 0x000fe2000fffe03f */
[----:B------:R-:W3:Y:S01]  /*6120*/  LDL.LU.64 R156, [R1+0x80] ;  /* 0x00008000019c7983 */ /* 0x000ee20000300a00 */
[----:B------:R-:W-:-:S02]  /*6130*/  UIADD3.64 UR20, UR32, 0x4, URZ ;  /* 0x0000000420147897 */ /* 0x000fc4000fffe03f */
[----:B------:R-:W-:Y:S01]  /*6140*/  UIADD3.64 UR22, UR34, 0x100, URZ ;  /* 0x0000010022167897 */ /* 0x000fe2000fffe03f */
[----:B------:R-:W3:Y:S04]  /*6150*/  LDL.LU.64 R158, [R1+0x88] ;  /* 0x00008800019e7983 */ /* 0x000ee80000300a00 */
        /* <DEDUP_REMOVED lines=45> */
[----:B------:R-:W3:Y:S01]  /*6430*/  LDL.LU.64 R250, [R1+0x1f8] ;  /* 0x0001f80001fa7983 */ /* 0x000ee20000300a00 */
[----:B------:R-:W-:-:S02]  /*6440*/  WARPGROUP.DEPBAR.LE gsb0, 0x0 ;  /* 0x00008000000079c5 */ /* 0x000fc40000010000 */
[----:B------:R-:W-:-:S06]  /*6450*/  WARPGROUP.ARRIVE ;  /* 0x00000000000079c5 */ /* 0x000fcc0000000000 */
[----:B------:R-:W-:Y:S03]  /*6460*/  HGMMA.64x256x16.F32 R24, gdesc[UR32].tnspB, R24, gsb0 ;  /* 0x43e00000201879f0 */ /* 0x000fe60008000818 */
[----:B------:R-:W-:Y:S02]  /*6470*/  WARPGROUP.DEPBAR.LE gsb0, 0x0 ;  /* 0x00008000000079c5 */ /* 0x000fe40000010000 */
[----:B------:R-:W-:-:S15]  /*6480*/  WARPGROUP.ARRIVE ;  /* 0x00000000000079c5 */ /* 0x000fde0000000000 */
[----:B------:R-:W-:-:S08]  /*6490*/  NOP ;  /* 0x0000000000007918 */ /* 0x000fd00000000000 */
[----:B------:R-:W-:Y:S03]  /*64a0*/  HGMMA.64x256x16.F32 R24, gdesc[UR24].tnspB, R24, gsb0 ;  /* 0x43e00000181879f0 */ /* 0x000fe60008000818 */
[----:B------:R-:W-:Y:S02]  /*64b0*/  WARPGROUP.DEPBAR.LE gsb0, 0x0 ;  /* 0x00008000000079c5 */ /* 0x000fe40000010000 */
[----:B------:R-:W-:-:S15]  /*64c0*/  WARPGROUP.ARRIVE ;  /* 0x00000000000079c5 */ /* 0x000fde0000000000 */
[----:B------:R-:W-:-:S08]  /*64d0*/  NOP ;  /* 0x0000000000007918 */ /* 0x000fd00000000000 */
[----:B------:R-:W-:Y:S03]  /*64e0*/  HGMMA.64x256x16.F32 R24, gdesc[UR20].tnspB, R24, gsb0 ;  /* 0x43e00000141879f0 */ /* 0x000fe60008000818 */
[----:B------:R-:W-:Y:S02]  /*64f0*/  WARPGROUP.DEPBAR.LE gsb0, 0x0 ;  /* 0x00008000000079c5 */ /* 0x000fe40000010000 */
        /* <DEDUP_REMOVED lines=128> */
[----:B------:R-:W-:-:S02]  /*6d00*/  UIADD3.64 UR28, UR32, 0x1fe, URZ ;  /* 0x000001fe201c7897 */ /* 0x000fc4000fffe03f */
[----:B------:R-:W-:Y:S01]  /*6d10*/  UIADD3.64 UR36, UR32, 0x200, URZ ;  /* 0x0000020020247897 */ /* 0x000fe2000fffe03f */
[----:B------:R-:W-:Y:S01]  /*6d20*/  UMOV UR38, UR34 ;  /* 0x0000002200267c82 */ /* 0x000fe20008000000 */
[----:B------:R-:W-:Y:S01]  /*6d30*/  UMOV UR39, UR35 ;  /* 0x0000002300277c82 */ /* 0x000fe20008000000 */
[----:B------:R-:W-:Y:S02]  /*6d40*/  UIADD3.64 UR24, UR32, 0x202, URZ ;  /* 0x0000020220187897 */ /* 0x000fe4000fffe03f */
[----:B------:R-:W-:Y:S01]  /*6d50*/  UIADD3.64 UR20, UR32, 0x204, URZ ;  /* 0x0000020420147897 */ /* 0x000fe2000fffe03f */
[----:B--2---:R-:W-:-:S06]  /*6d60*/  WARPGROUP.ARRIVE ;  /* 0x00000000000079c5 */ /* 0x004fcc0000000000 */
        /* <DEDUP_REMOVED lines=78> */
[----:B--2---:R-:W3:Y:S04]  /*7250*/  LDL.LU.64 R150, [R1+0x8c8] ;  /* 0x0008c80001967983 */ /* 0x004ee80000300a00 */
        /* <DEDUP_REMOVED lines=13> */
[----:B------:R-:W-:-:S02]  /*7330*/  UIADD3.64 UR28, UR32, 0x3fe, URZ ;  /* 0x000003fe201c7897 */ /* 0x000fc4000fffe03f */
[----:B------:R-:W-:Y:S01]  /*7340*/  UIADD3.64 UR36, UR32, 0x400, URZ ;  /* 0x0000040020247897 */ /* 0x000fe2000fffe03f */
[----:B------:R-:W2:Y:S01]  /*7350*/  LDL.LU.64 R122, [R1+0x858] ;  /* 0x00085800017a7983 */ /* 0x000ea20000300a00 */
[----:B------:R-:W-:Y:S01]  /*7360*/  UMOV UR38, UR34 ;  /* 0x0000002200267c82 */ /* 0x000fe20008000000 */
[----:B------:R-:W-:Y:S01]  /*7370*/  UMOV UR39, UR35 ;  /* 0x0000002300277c82 */ /* 0x000fe20008000000 */
[----:B------:R-:W-:Y:S01]  /*7380*/  UIADD3.64 UR24, UR32, 0x402, URZ ;  /* 0x0000040220187897 */ /* 0x000fe2000fffe03f */
[----:B------:R-:W2:Y:S01]  /*7390*/  LDL.LU.64 R120, [R1+0x850] ;  /* 0x0008500001787983 */ /* 0x000ea20000300a00 */
[----:B------:R-:W-:-:S03]  /*73a0*/  UIADD3.64 UR20, UR32, 0x404, URZ ;  /* 0x0000040420147897 */ /* 0x000fc6000fffe03f */
        /* <DEDUP_REMOVED lines=48> */
[----:B---3--:R-:W-:-:S06]  /*76b0*/  WARPGROUP.ARRIVE ;  /* 0x00000000000079c5 */ /* 0x008fcc0000000000 */
        /* <DEDUP_REMOVED lines=14> */
[----:B------:R-:W-:Y:S04]  /*77a0*/  STL.64 [R1], R124 ;  /* 0x0000007c01007387 */ /* 0x000fe80000100a00 */
        /* <DEDUP_REMOVED lines=63> */
[----:B---3--:R-:W2:Y:S04]  /*7ba0*/  LDL.LU.64 R150, [R1+0x6c8] ;  /* 0x0006c80001967983 */ /* 0x008ea80000300a00 */
        /* <DEDUP_REMOVED lines=14> */
[----:B------:R-:W-:Y:S02]  /*7c90*/  UIADD3.64 UR24, UR32, 0x602, URZ ;  /* 0x0000060220187897 */ /* 0x000fe4000fffe03f */
[----:B------:R-:W-:Y:S02]  /*7ca0*/  UIADD3.64 UR20, UR32, 0x604, URZ ;  /* 0x0000060420147897 */ /* 0x000fe4000fffe03f */
[----:B------:R-:W-:Y:S02]  /*7cb0*/  UIADD3 UR18, UR18, 0x40, URZ ;  /* 0x0000004012127890 */ /* 0x000fe4000fffe03f */
[----:B------:R-:W-:-:S04]  /*7cc0*/  UIADD3 UR4, UR4, 0x1, URZ ;  /* 0x0000000104047890 */ /* 0x000fc8000fffe03f */
[----:B-1----:R-:W-:Y:S01]  /*7cd0*/  ISETP.LE.AND P0, PT, R0, UR18, PT ;  /* 0x0000001200007c0c */ /* 0x002fe2000bf03270 */
[----:B------:R-:W-:-:S04]  /*7ce0*/  UISETP.NE.U32.AND UP0, UPT, UR4, 0x3, UPT ;  /* 0x000000030400788c */ /* 0x000fc8000bf05070 */
[----:B------:R-:W-:Y:S02]  /*7cf0*/  USEL UR16, URZ, 0x1, UP0 ;  /* 0x000000013f107887 */ /* 0x000fe40008000000 */
[----:B------:R-:W-:Y:S02]  /*7d00*/  USEL UR4, UR4, URZ, UP0 ;  /* 0x0000003f04047287 */ /* 0x000fe40008000000 */
[----:B------:R-:W-:Y:S01]  /*7d10*/  ULOP3.LUT UR15, UR15, UR16, URZ, 0x3c, !UPT ;  /* 0x000000100f0f7292 */ /* 0x000fe2000f8e3c3f */
[----:B--2---:R-:W-:-:S06]  /*7d20*/  WARPGROUP.ARRIVE ;  /* 0x00000000000079c5 */ /* 0x004fcc0000000000 */
[----:B------:R-:W-:Y:S01]  /*7d30*/  HGMMA.64x256x16.F32 R24, gdesc[UR28].tnspB, R24, gsb0 ;  /* 0x43e000001c1879f0 */ /* 0x000fe20008000818 */
[----:B------:R-:W-:Y:S01]  /*7d40*/  UIADD3.64 UR28, UR32, 0x600, URZ ;  /* 0x00000600201c7897 */ /* 0x000fe2000fffe03f */
[----:B------:R-:W-:Y:S01]  /*7d50*/  UMOV UR30, UR34 ;  /* 0x00000022001e7c82 */ /* 0x000fe20008000000 */
[----:B------:R-:W-:Y:S01]  /*7d60*/  UMOV UR31, UR35 ;  /* 0x00000023001f7c82 */ /* 0x000fe20008000000 */
[----:B------:R-:W-:Y:S02]  /*7d70*/  WARPGROUP.DEPBAR.LE gsb0, 0x0 ;  /* 0x00008000000079c5 */ /* 0x000fe40000010000 */
[----:B------:R-:W-:-:S15]  /*7d80*/  WARPGROUP.ARRIVE ;  /* 0x00000000000079c5 */ /* 0x000fde0000000000 */
[----:B------:R-:W-:-:S07]  /*7d90*/  NOP ;  /* 0x0000000000007918 */ /* 0x000fce0000000000 */
        /* <DEDUP_REMOVED lines=10> */
[----:B----4-:R-:W-:Y:S05]  /*7e40*/  @!P0 BRA `(.L_x_49) ;  /* 0xffffffcc00808947 */ /* 0x010fea000383ffff */
.L_x_47:
[----:B------:R-:W5:Y:S04]  /*7e50*/  LDL.LU R152, [R1+0x44c] ;  /* 0x00044c0001987983 */ /* 0x000f680000300800 */
[----:B------:R-:W2:Y:S04]  /*7e60*/  LDL.LU R23, [R1+0x448] ;  /* 0x0004480001177983 */ /* 0x000ea80000300800 */
[----:B------:R-:W2:Y:S04]  /*7e70*/  LDL.LU R22, [R1+0x45c] ;  /* 0x00045c0001167983 */ /* 0x000ea80000300800 */
[----:B------:R-:W2:Y:S04]  /*7e80*/  LDL.LU R21, [R1+0x458] ;  /* 0x0004580001157983 */ /* 0x000ea80000300800 */
[----:B------:R-:W2:Y:S04]  /*7e90*/  LDL.LU R20, [R1+0x46c] ;  /* 0x00046c0001147983 */ /* 0x000ea80000300800 */
[----:B------:R-:W2:Y:S04]  /*7ea0*/  LDL.LU R19, [R1+0x468] ;  /* 0x0004680001137983 */ /* 0x000ea80000300800 */
[----:B------:R-:W2:Y:S04]  /*7eb0*/  LDL.LU R10, [R1+0x544] ;  /* 0x00054400010a7983 */ /* 0x000ea80000300800 */
[----:B------:R-:W2:Y:S04]  /*7ec0*/  LDL.LU R9, [R1+0x540] ;  /* 0x0005400001097983 */ /* 0x000ea80000300800 */
[----:B------:R-:W2:Y:S04]  /*7ed0*/  LDL.LU R8, [R1+0x554] ;  /* 0x0005540001087983 */ /* 0x000ea80000300800 */
[----:B----4-:R-:W4:Y:S04]  /*7ee0*/  LDL.LU R7, [R1+0x550] ;  /* 0x0005500001077983 */ /* 0x010f280000300800 */
[----:B------:R-:W4:Y:S04]  /*7ef0*/  LDL.LU R18, [R1+0x47c] ;  /* 0x00047c0001127983 */ /* 0x000f280000300800 */
        /* <DEDUP_REMOVED lines=8> */
[----:B-1-3--:R-:W3:Y:S04]  /*7f80*/  LDL.LU R0, [R1+0x570] ;  /* 0x0005700001007983 */ /* 0x00aee80000300800 */
[----:B------:R-:W3:Y:S04]  /*7f90*/  LDL.LU R12, [R1+0x4f4] ;  /* 0x0004f400010c7983 */ /* 0x000ee80000300800 */
[----:B------:R-:W3:Y:S04]  /*7fa0*/  LDL.LU R11, [R1+0x4f0] ;  /* 0x0004f000010b7983 */ /* 0x000ee80000300800 */
[----:B------:R-:W5:Y:S04]  /*7fb0*/  LDL.LU R154, [R1+0x404] ;  /* 0x00040400019a7983 */ /* 0x000f680000300800 */
[----:B------:R-:W5:Y:S04]  /*7fc0*/  LDL.LU R153, [R1+0x400] ;  /* 0x0004000001997983 */ /* 0x000f680000300800 */
[----:B------:R-:W-:Y:S04]  /*7fd0*/  STL [R1+0x7f4], R52 ;  /* 0x0007f43401007387 */ /* 0x000fe80000100800 */
[----:B------:R1:W-:Y:S04]  /*7fe0*/  STL [R1+0x7f0], R53 ;  /* 0x0007f03501007387 */ /* 0x0003e80000100800 */
[----:B------:R-:W-:Y:S04]  /*7ff0*/  STL [R1+0x7ec], R54 ;  /* 0x0007ec3601007387 */ /* 0x000fe80000100800 */
        /* <DEDUP_REMOVED lines=71> */
[----:B------:R-:W-:Y:S01]  /*8470*/  STL [R1+0x6cc], R126 ;  /* 0x0006cc7e01007387 */ /* 0x000fe20000100800 */
[----:B-----5:R-:W-:-:S03]  /*8480*/  F2FP.F16.F32.PACK_AB R2, R154, R153 ;  /* 0x000000999a02723e */ /* 0x020fc600000000ff */
        /* <DEDUP_REMOVED lines=22> */
[----:B------:R5:W-:Y:S04]  /*85f0*/  STL [R1+0x670], R149 ;  /* 0x0006709501007387 */ /* 0x000be80000100800 */
[----:B------:R5:W-:Y:S04]  /*8600*/  STL [R1+0x66c], R150 ;  /* 0x00066c9601007387 */ /* 0x000be80000100800 */
[----:B------:R5:W-:Y:S04]  /*8610*/  STL [R1+0x668], R151 ;  /* 0x0006689701007387 */ /* 0x000be80000100800 */
[----:B------:R5:W-:Y:S04]  /*8620*/  STL [R1+0x650], R2 ;  /* 0x0006500201007387 */ /* 0x000be80000100800 */
[----:B------:R-:W5:Y:S04]  /*8630*/  LDL.LU R200, [R1+0x40c] ;  /* 0x00040c0001c87983 */ /* 0x000f680000300800 */
        /* <DEDUP_REMOVED lines=14> */
[----:B------:R-:W5:Y:S01]  /*8720*/  LDL.LU R185, [R1+0x440] ;  /* 0x0004400001b97983 */ /* 0x000f620000300800 */
[----:B------:R-:W-:-:S02]  /*8730*/  IMAD.MOV.U32 R184, RZ, RZ, R152 ;  /* 0x000000ffffb87224 */ /* 0x000fc400078e0098 */
[----:B--2---:R-:W-:Y:S01]  /*8740*/  IMAD.MOV.U32 R183, RZ, RZ, R23 ;  /* 0x000000ffffb77224 */ /* 0x004fe200078e0017 */
[----:B------:R-:W2:Y:S04]  /*8750*/  LDL.LU R182, [R1+0x454] ;  /* 0x0004540001b67983 */ /* 0x000ea80000300800 */
[----:B------:R-:W2:Y:S01]  /*8760*/  LDL.LU R181, [R1+0x450] ;  /* 0x0004500001b57983 */ /* 0x000ea20000300800 */
[----:B------:R-:W-:Y:S02]  /*8770*/  IMAD.MOV.U32 R180, RZ, RZ, R22 ;  /* 0x000000ffffb47224 */ /* 0x000fe400078e0016 */
[----:B------:R-:W-:Y:S01]  /*8780*/  IMAD.MOV.U32 R179, RZ, RZ, R21 ;  /* 0x000000ffffb37224 */ /* 0x000fe200078e0015 */
[----:B------:R-:W2:Y:S04]  /*8790*/  LDL.LU R178, [R1+0x464] ;  /* 0x0004640001b27983 */ /* 0x000ea80000300800 */
[----:B------:R-:W2:Y:S01]  /*87a0*/  LDL.LU R177, [R1+0x460] ;  /* 0x0004600001b17983 */ /* 0x000ea20000300800 */
[----:B------:R-:W-:-:S02]  /*87b0*/  IMAD.MOV.U32 R176, RZ, RZ, R20 ;  /* 0x000000ffffb07224 */ /* 0x000fc400078e0014 */
[----:B------:R-:W-:Y:S01]  /*87c0*/  IMAD.MOV.U32 R175, RZ, RZ, R19 ;  /* 0x000000ffffaf7224 */ /* 0x000fe200078e0013 */
[----:B------:R-:W2:Y:S04]  /*87d0*/  LDL.LU R174, [R1+0x474] ;  /* 0x0004740001ae7983 */ /* 0x000ea80000300800 */
[----:B------:R-:W2:Y:S01]  /*87e0*/  LDL.LU R173, [R1+0x470] ;  /* 0x0004700001ad7983 */ /* 0x000ea20000300800 */
[----:B----4-:R-:W-:Y:S02]  /*87f0*/  IMAD.MOV.U32 R172, RZ, RZ, R18 ;  /* 0x000000ffffac7224 */ /* 0x010fe400078e0012 */
[----:B------:R-:W-:Y:S01]  /*8800*/  IMAD.MOV.U32 R171, RZ, RZ, R17 ;  /* 0x000000ffffab7224 */ /* 0x000fe200078e0011 */
        /* <DEDUP_REMOVED lines=17> */
[----:B------:R-:W4:Y:S01]  /*8920*/  LDL.LU R153, [R1+0x4c0] ;  /* 0x0004c00001997983 */ /* 0x000f220000300800 */
[----:B------:R-:W-:-:S02]  /*8930*/  IMAD.MOV.U32 R152, RZ, RZ, R16 ;  /* 0x000000ffff987224 */ /* 0x000fc400078e0010 */
[----:B------:R-:W-:Y:S01]  /*8940*/  IMAD.MOV.U32 R23, RZ, RZ, R15 ;  /* 0x000000ffff177224 */ /* 0x000fe200078e000f */
[----:B------:R-:W4:Y:S04]  /*8950*/  LDL.LU R22, [R1+0x4d4] ;  /* 0x0004d40001167983 */ /* 0x000f280000300800 */
[----:B------:R-:W4:Y:S01]  /*8960*/  LDL.LU R21, [R1+0x4d0] ;  /* 0x0004d00001157983 */ /* 0x000f220000300800 */
[----:B------:R-:W-:Y:S02]  /*8970*/  IMAD.MOV.U32 R20, RZ, RZ, R14 ;  /* 0x000000ffff147224 */ /* 0x000fe400078e000e */
[----:B------:R-:W-:Y:S01]  /*8980*/  IMAD.MOV.U32 R19, RZ, RZ, R13 ;  /* 0x000000ffff137224 */ /* 0x000fe200078e000d */
[----:B------:R-:W4:Y:S04]  /*8990*/  LDL.LU R18, [R1+0x4e4] ;  /* 0x0004e40001127983 */ /* 0x000f280000300800 */
[----:B------:R-:W4:Y:S04]  /*89a0*/  LDL.LU R17, [R1+0x4e0] ;  /* 0x0004e00001117983 */ /* 0x000f280000300800 */
[----:B------:R-:W4:Y:S04]  /*89b0*/  LDL.LU R16, [R1+0x4ec] ;  /* 0x0004ec0001107983 */ /* 0x000f280000300800 */
[----:B------:R-:W4:Y:S01]  /*89c0*/  LDL.LU R15, [R1+0x4e8] ;  /* 0x0004e800010f7983 */ /* 0x000f220000300800 */
[----:B---3--:R-:W-:-:S02]  /*89d0*/  IMAD.MOV.U32 R14, RZ, RZ, R12 ;  /* 0x000000ffff0e7224 */ /* 0x008fc400078e000c */
[----:B------:R-:W-:Y:S01]  /*89e0*/  IMAD.MOV.U32 R13, RZ, RZ, R11 ;  /* 0x000000ffff0d7224 */ /* 0x000fe200078e000b */
[----:B------:R-:W3:Y:S04]  /*89f0*/  LDL.LU R12, [R1+0x4fc] ;  /* 0x0004fc00010c7983 */ /* 0x000ee80000300800 */
[----:B------:R-:W3:Y:S01]  /*8a00*/  LDL.LU R11, [R1+0x4f8] ;  /* 0x0004f800010b7983 */ /* 0x000ee20000300800 */
[----:B-1----:R-:W-:Y:S02]  /*8a10*/  F2FP.F16.F32.PACK_AB R53, R184, R183 ;  /* 0x000000b7b835723e */ /* 0x002fe400000000ff */
[----:B------:R-:W-:Y:S01]  /*8a20*/  F2FP.F16.F32.PACK_AB R252, R172, R171 ;  /* 0x000000abacfc723e */ /* 0x000fe200000000ff */
[----:B------:R-:W-:Y:S01]  /*8a30*/  BAR.SYNC.DEFER_BLOCKING 0x0 ;  /* 0x0000000000007b1d */ /* 0x000fe20000010000 */
[----:B------:R-:W-:-:S02]  /*8a40*/  F2FP.F16.F32.PACK_AB R23, R152, R23 ;  /* 0x000000179817723e */ /* 0x000fc400000000ff */
[----:B------:R-:W-:Y:S02]  /*8a50*/  F2FP.F16.F32.PACK_AB R13, R14, R13 ;  /* 0x0000000d0e0d723e */ /* 0x000fe400000000ff */
[----:B------:R-:W-:Y:S02]  /*8a60*/  F2FP.F16.F32.PACK_AB R24, R25, R24 ;  /* 0x000000181918723e */ /* 0x000fe400000000ff */
[----:B-----5:R-:W-:Y:S01]  /*8a70*/  F2FP.F16.F32.PACK_AB R149, R200, R199 ;  /* 0x000000c7c895723e */ /* 0x020fe200000000ff */
[----:B------:R-:W1:Y:S01]  /*8a80*/  @!P1 SYNCS.CCTL.IV [UR40+0x30000] ;  /* 0x03000000ff0099b1 */ /* 0x000e620008000028 */
[----:B------:R-:W-:Y:S01]  /*8a90*/  F2FP.F16.F32.PACK_AB R150, R198, R197 ;  /* 0x000000c5c696723e */ /* 0x000fe200000000ff */
[----:B-1----:R-:W-:Y:S01]  /*8aa0*/  BAR.SYNC.DEFER_BLOCKING 0x0 ;  /* 0x0000000000007b1d */ /* 0x002fe20000010000 */
[----:B------:R-:W-:Y:S02]  /*8ab0*/  F2FP.F16.F32.PACK_AB R151, R196, R195 ;  /* 0x000000c3c497723e */ /* 0x000fe400000000ff */
[----:B------:R-:W-:-:S02]  /*8ac0*/  F2FP.F16.F32.PACK_AB R129, R194, R193 ;  /* 0x000000c1c281723e */ /* 0x000fc400000000ff */
[----:B------:R-:W-:Y:S01]  /*8ad0*/  F2FP.F16.F32.PACK_AB R130, R192, R191 ;  /* 0x000000bfc082723e */ /* 0x000fe200000000ff */
[----:B------:R-:W1:Y:S01]  /*8ae0*/  @!P1 SYNCS.CCTL.IV [UR40+0x30008] ;  /* 0x03000800ff0099b1 */ /* 0x000e620008000028 */
[----:B------:R-:W-:Y:S01]  /*8af0*/  F2FP.F16.F32.PACK_AB R131, R190, R189 ;  /* 0x000000bdbe83723e */ /* 0x000fe200000000ff */
[----:B-1----:R-:W-:Y:S01]  /*8b00*/  BAR.SYNC.DEFER_BLOCKING 0x0 ;  /* 0x0000000000007b1d */ /* 0x002fe20000010000 */
[----:B------:R-:W-:Y:S02]  /*8b10*/  F2FP.F16.F32.PACK_AB R132, R188, R187 ;  /* 0x000000bbbc84723e */ /* 0x000fe400000000ff */
[----:B------:R-:W-:-:S05]  /*8b20*/  F2FP.F16.F32.PACK_AB R2, R186, R185 ;  /* 0x000000b9ba02723e */ /* 0x000fca00000000ff */
[----:B------:R1:W-:Y:S01]  /*8b30*/  STL [R1+0x630], R2 ;  /* 0x0006300201007387 */ /* 0x0003e20000100800 */
[----:B--2---:R-:W-:-:S03]  /*8b40*/  F2FP.F16.F32.PACK_AB R52, R182, R181 ;  /* 0x000000b5b634723e */ /* 0x004fc600000000ff */
[----:B------:R2:W-:Y:S01]  /*8b50*/  STL [R1+0x634], R53 ;  /* 0x0006343501007387 */ /* 0x0005e20000100800 */
[----:B----4-:R-:W-:-:S03]  /*8b60*/  F2FP.F16.F32.PACK_AB R145, R170, R169 ;  /* 0x000000a9aa91723e */ /* 0x010fc600000000ff */
[----:B------:R4:W-:Y:S01]  /*8b70*/  STL [R1+0x638], R52 ;  /* 0x0006383401007387 */ /* 0x0009e20000100800 */
[----:B-1----:R-:W-:Y:S01]  /*8b80*/  F2FP.F16.F32.PACK_AB R2, R180, R179 ;  /* 0x000000b3b402723e */ /* 0x002fe200000000ff */
[----:B------:R-:W1:Y:S01]  /*8b90*/  @!P1 SYNCS.CCTL.IV [UR40+0x30010] ;  /* 0x03001000ff0099b1 */ /* 0x000e620008000028 */
[----:B--2---:R-:W-:-:S03]  /*8ba0*/  F2FP.F16.F32.PACK_AB R53, R178, R177 ;  /* 0x000000b1b235723e */ /* 0x004fc600000000ff */
[----:B------:R2:W-:Y:S01]  /*8bb0*/  STL [R1+0x63c], R2 ;  /* 0x00063c0201007387 */ /* 0x0005e20000100800 */
[----:B------:R-:W-:Y:S02]  /*8bc0*/  F2FP.F16.F32.PACK_AB R146, R168, R167 ;  /* 0x000000a7a892723e */ /* 0x000fe400000000ff */
[----:B----4-:R-:W-:Y:S01]  /*8bd0*/  F2FP.F16.F32.PACK_AB R52, R176, R175 ;  /* 0x000000afb034723e */ /* 0x010fe200000000ff */
[----:B------:R-:W-:Y:S04]  /*8be0*/  STL [R1+0x620], R53 ;  /* 0x0006203501007387 */ /* 0x000fe80000100800 */
[----:B------:R-:W-:Y:S01]  /*8bf0*/  STL [R1+0x624], R52 ;  /* 0x0006243401007387 */ /* 0x000fe20000100800 */
[----:B--2---:R-:W-:Y:S02]  /*8c00*/  F2FP.F16.F32.PACK_AB R2, R174, R173 ;  /* 0x000000adae02723e */ /* 0x004fe400000000ff */
[----:B------:R-:W-:-:S03]  /*8c10*/  F2FP.F16.F32.PACK_AB R147, R166, R165 ;  /* 0x000000a5a693723e */ /* 0x000fc600000000ff */
[----:B------:R2:W-:Y:S01]  /*8c20*/  STL [R1+0x628], R2 ;  /* 0x0006280201007387 */ /* 0x0005e20000100800 */
[----:B------:R-:W-:-:S03]  /*8c30*/  F2FP.F16.F32.PACK_AB R148, R164, R163 ;  /* 0x000000a3a494723e */ /* 0x000fc600000000ff */
[----:B------:R-:W-:Y:S01]  /*8c40*/  STL [R1+0x660], R252 ;  /* 0x000660fc01007387 */ /* 0x000fe20000100800 */
[----:B------:R-:W-:Y:S02]  /*8c50*/  F2FP.F16.F32.PACK_AB R125, R162, R161 ;  /* 0x000000a1a27d723e */ /* 0x000fe400000000ff */
[----:B------:R-:W-:Y:S02]  /*8c60*/  F2FP.F16.F32.PACK_AB R126, R160, R159 ;  /* 0x0000009fa07e723e */ /* 0x000fe400000000ff */
[----:B------:R-:W-:Y:S02]  /*8c70*/  F2FP.F16.F32.PACK_AB R127, R158, R157 ;  /* 0x0000009d9e7f723e */ /* 0x000fe400000000ff */
[----:B------:R-:W-:Y:S02]  /*8c80*/  F2FP.F16.F32.PACK_AB R128, R156, R155 ;  /* 0x0000009b9c80723e */ /* 0x000fe400000000ff */
[----:B--2---:R-:W-:-:S05]  /*8c90*/  F2FP.F16.F32.PACK_AB R2, R154, R153 ;  /* 0x000000999a02723e */ /* 0x004fca00000000ff */
[----:B------:R2:W-:Y:S01]  /*8ca0*/  STL [R1+0x4a0], R2 ;  /* 0x0004a00201007387 */ /* 0x0005e20000100800 */
[----:B------:R-:W-:-:S03]  /*8cb0*/  F2FP.F16.F32.PACK_AB R21, R22, R21 ;  /* 0x000000151615723e */ /* 0x000fc600000000ff */
[----:B------:R-:W-:Y:S04]  /*8cc0*/  STL [R1+0x4a4], R23 ;  /* 0x0004a41701007387 */ /* 0x000fe80000100800 */
[----:B------:R-:W-:Y:S01]  /*8cd0*/  STL [R1+0x4a8], R21 ;  /* 0x0004a81501007387 */ /* 0x000fe20000100800 */
[----:B--2---:R-:W-:-:S05]  /*8ce0*/  F2FP.F16.F32.PACK_AB R2, R20, R19 ;  /* 0x000000131402723e */ /* 0x004fca00000000ff */
[----:B------:R2:W-:Y:S01]  /*8cf0*/  STL [R1+0x4ac], R2 ;  /* 0x0004ac0201007387 */ /* 0x0005e20000100800 */
[----:B------:R-:W-:-:S05]  /*8d00*/  F2FP.F16.F32.PACK_AB R252, R16, R15 ;  /* 0x0000000f10fc723e */ /* 0x000fca00000000ff */
[----:B------:R-:W-:Y:S01]  /*8d10*/  STL [R1+0x664], R252 ;  /* 0x000664fc01007387 */ /* 0x000fe20000100800 */
[----:B--2---:R-:W-:-:S05]  /*8d20*/  F2FP.F16.F32.PACK_AB R2, R18, R17 ;  /* 0x000000111202723e */ /* 0x004fca00000000ff */
[----:B------:R3:W-:Y:S04]  /*8d30*/  STL [R1+0x490], R2 ;  /* 0x0004900201007387 */ /* 0x0007e80000100800 */
[----:B------:R-:W2:Y:S01]  /*8d40*/  LDL.LU R192, [R1+0x50c] ;  /* 0x00050c0001c07983 */ /* 0x000ea20000300800 */
[----:B---3--:R-:W-:-:S03]  /*8d50*/  F2FP.F16.F32.PACK_AB R2, R12, R11 ;  /* 0x0000000b0c02723e */ /* 0x008fc600000000ff */
[----:B------:R3:W-:Y:S04]  /*8d60*/  STL [R1+0x498], R13 ;  /* 0x0004980d01007387 */ /* 0x0007e80000100800 */
[----:B------:R-:W2:Y:S04]  /*8d70*/  LDL.LU R191, [R1+0x508] ;  /* 0x0005080001bf7983 */ /* 0x000ea80000300800 */
        /* <DEDUP_REMOVED lines=13> */
[----:B------:R-:W4:Y:S04]  /*8e50*/  LDL.LU R176, [R1+0x54c] ;  /* 0x00054c0001b07983 */ /* 0x000f280000300800 */
[----:B------:R-:W4:Y:S04]  /*8e60*/  LDL.LU R175, [R1+0x548] ;  /* 0x0005480001af7983 */ /* 0x000f280000300800 */
[----:B------:R-:W2:Y:S04]  /*8e70*/  LDL.LU R172, [R1+0x55c] ;  /* 0x00055c0001ac7983 */ /* 0x000ea80000300800 */
[----:B------:R-:W2:Y:S04]  /*8e80*/  LDL.LU R171, [R1+0x558] ;  /* 0x0005580001ab7983 */ /* 0x000ea80000300800 */
        /* <DEDUP_REMOVED lines=26> */
[----:B------:R-:W-:-:S03]  /*9030*/  IMAD.MOV.U32 R178, RZ, RZ, R10 ;  /* 0x000000ffffb27224 */ /* 0x000fc600078e000a */
[----:B------:R-:W5:Y:S01]  /*9040*/  LDL.LU R14, [R1+0x5d4] ;  /* 0x0005d400010e7983 */ /* 0x000f620000300800 */
[----:B------:R-:W-:-:S03]  /*9050*/  IMAD.MOV.U32 R177, RZ, RZ, R9 ;  /* 0x000000ffffb17224 */ /* 0x000fc600078e0009 */
[----:B---3--:R-:W3:Y:S01]  /*9060*/  LDL.LU R13, [R1+0x5d0] ;  /* 0x0005d000010d7983 */ /* 0x008ee20000300800 */
[----:B------:R-:W-:-:S03]  /*9070*/  IMAD.MOV.U32 R174, RZ, RZ, R8 ;  /* 0x000000ffffae7224 */ /* 0x000fc600078e0008 */
[----:B------:R-:W3:Y:S01]  /*9080*/  LDL.LU R12, [R1+0x5dc] ;  /* 0x0005dc00010c7983 */ /* 0x000ee20000300800 */
[----:B------:R-:W-:-:S03]  /*9090*/  IMAD.MOV.U32 R173, RZ, RZ, R7 ;  /* 0x000000ffffad7224 */ /* 0x000fc600078e0007 */
[----:B------:R-:W3:Y:S01]  /*90a0*/  LDL.LU R11, [R1+0x5d8] ;  /* 0x0005d800010b7983 */ /* 0x000ee20000300800 */
[----:B------:R-:W-:-:S03]  /*90b0*/  IMAD.MOV.U32 R170, RZ, RZ, R6 ;  /* 0x000000ffffaa7224 */ /* 0x000fc600078e0006 */
[----:B------:R-:W3:Y:S01]  /*90c0*/  LDL.LU R10, [R1+0x5e4] ;  /* 0x0005e400010a7983 */ /* 0x000ee20000300800 */
[----:B------:R-:W-:-:S03]  /*90d0*/  IMAD.MOV.U32 R169, RZ, RZ, R5 ;  /* 0x000000ffffa97224 */ /* 0x000fc600078e0005 */
[----:B------:R-:W3:Y:S04]  /*90e0*/  LDL.LU R9, [R1+0x5e0] ;  /* 0x0005e00001097983 */ /* 0x000ee80000300800 */
[----:B------:R-:W3:Y:S04]  /*90f0*/  LDL.LU R8, [R1+0x5ec] ;  /* 0x0005ec0001087983 */ /* 0x000ee80000300800 */
[----:B------:R-:W3:Y:S04]  /*9100*/  LDL.LU R7, [R1+0x5e8] ;  /* 0x0005e80001077983 */ /* 0x000ee80000300800 */
[----:B------:R-:W3:Y:S04]  /*9110*/  LDL.LU R6, [R1+0x5f4] ;  /* 0x0005f40001067983 */ /* 0x000ee80000300800 */
[----:B------:R-:W3:Y:S01]  /*9120*/  LDL.LU R5, [R1+0x5f0] ;  /* 0x0005f00001057983 */ /* 0x000ee20000300800 */
[----:B------:R-:W-:-:S02]  /*9130*/  IMAD.MOV.U32 R166, RZ, RZ, R4 ;  /* 0x000000ffffa67224 */ /* 0x000fc400078e0004 */
[----:B------:R-:W-:Y:S01]  /*9140*/  IMAD.MOV.U32 R165, RZ, RZ, R0 ;  /* 0x000000ffffa57224 */ /* 0x000fe200078e0000 */
[----:B------:R-:W3:Y:S04]  /*9150*/  LDL.LU R4, [R1+0x5fc] ;  /* 0x0005fc0001047983 */ /* 0x000ee80000300800 */
[----:B------:R-:W3:Y:S01]  /*9160*/  LDL.LU R0, [R1+0x5f8] ;  /* 0x0005f80001007983 */ /* 0x000ee20000300800 */
[----:B------:R-:W-:Y:S02]  /*9170*/  F2FP.F16.F32.PACK_AB R52, R178, R177 ;  /* 0x000000b1b234723e */ /* 0x000fe400000000ff */
[----:B------:R-:W-:-:S03]  /*9180*/  F2FP.F16.F32.PACK_AB R53, R174, R173 ;  /* 0x000000adae35723e */ /* 0x000fc600000000ff */
[----:B------:R2:W-:Y:S01]  /*9190*/  STL [R1+0x460], R52 ;  /* 0x0004603401007387 */ /* 0x0005e20000100800 */
[----:B----4-:R-:W-:-:S05]  /*91a0*/  F2FP.F16.F32.PACK_AB R2, R176, R175 ;  /* 0x000000afb002723e */ /* 0x010fca00000000ff */
[----:B------:R4:W-:Y:S01]  /*91b0*/  STL [R1+0x464], R2 ;  /* 0x0004640201007387 */ /* 0x0009e20000100800 */
[----:B--2---:R-:W-:-:S03]  /*91c0*/  F2FP.F16.F32.PACK_AB R52, R172, R171 ;  /* 0x000000abac34723e */ /* 0x004fc600000000ff */
[----:B------:R5:W-:Y:S01]  /*91d0*/  STL [R1+0x468], R53 ;  /* 0x0004683501007387 */ /* 0x000be20000100800 */
[----:B----4-:R-:W-:-:S03]  /*91e0*/  F2FP.F16.F32.PACK_AB R2, R170, R169 ;  /* 0x000000a9aa02723e */ /* 0x010fc600000000ff */
[----:B------:R2:W-:Y:S01]  /*91f0*/  STL [R1+0x46c], R52 ;  /* 0x00046c3401007387 */ /* 0x0005e20000100800 */
[----:B-----5:R-:W-:-:S03]  /*9200*/  F2FP.F16.F32.PACK_AB R53, R168, R167 ;  /* 0x000000a7a835723e */ /* 0x020fc600000000ff */
[----:B------:R4:W-:Y:S01]  /*9210*/  STL [R1+0x450], R2 ;  /* 0x0004500201007387 */ /* 0x0009e20000100800 */
[----:B--2---:R-:W-:-:S03]  /*9220*/  F2FP.F16.F32.PACK_AB R52, R166, R165 ;  /* 0x000000a5a634723e */ /* 0x004fc600000000ff */
[----:B------:R-:W-:Y:S01]  /*9230*/  STL [R1+0x454], R53 ;  /* 0x0004543501007387 */ /* 0x000fe20000100800 */
[----:B----4-:R-:W-:-:S03]  /*9240*/  F2FP.F16.F32.PACK_AB R2, R164, R163 ;  /* 0x000000a3a402723e */ /* 0x010fc600000000ff */
[----:B------:R-:W-:Y:S04]  /*9250*/  STL [R1+0x458], R52 ;  /* 0x0004583401007387 */ /* 0x000fe80000100800 */
[----:B------:R2:W-:Y:S02]  /*9260*/  STL [R1+0x45c], R2 ;  /* 0x00045c0201007387 */ /* 0x0005e40000100800 */
[----:B--2---:R-:W-:-:S05]  /*9270*/  F2FP.F16.F32.PACK_AB R2, R18, R17 ;  /* 0x000000111202723e */ /* 0x004fca00000000ff */
[----:B------:R2:W-:Y:S01]  /*9280*/  STL [R1+0x420], R2 ;  /* 0x0004200201007387 */ /* 0x0005e20000100800 */
[----:B------:R-:W-:Y:S02]  /*9290*/  F2FP.F16.F32.PACK_AB R15, R16, R15 ;  /* 0x0000000f100f723e */ /* 0x000fe400000000ff */
[----:B---3--:R-:W-:-:S03]  /*92a0*/  F2FP.F16.F32.PACK_AB R13, R14, R13 ;  /* 0x0000000d0e0d723e */ /* 0x008fc600000000ff */
[----:B------:R-:W-:Y:S01]  /*92b0*/  STL [R1+0x424], R15 ;  /* 0x0004240f01007387 */ /* 0x000fe20000100800 */
[----:B--2---:R-:W-:-:S03]  /*92c0*/  F2FP.F16.F32.PACK_AB R2, R12, R11 ;  /* 0x0000000b0c02723e */ /* 0x004fc600000000ff */
[----:B------:R-:W-:Y:S04]  /*92d0*/  STL [R1+0x428], R13 ;  /* 0x0004280d01007387 */ /* 0x000fe80000100800 */
[----:B------:R2:W-:Y:S01]  /*92e0*/  STL [R1+0x42c], R2 ;  /* 0x00042c0201007387 */ /* 0x0005e20000100800 */
[----:B------:R-:W-:Y:S02]  /*92f0*/  F2FP.F16.F32.PACK_AB R9, R10, R9 ;  /* 0x000000090a09723e */ /* 0x000fe400000000ff */
[----:B------:R-:W-:-:S03]  /*9300*/  F2FP.F16.F32.PACK_AB R7, R8, R7 ;  /* 0x000000070807723e */ /* 0x000fc600000000ff */
[----:B------:R-:W-:Y:S04]  /*9310*/  STL [R1+0x410], R9 ;  /* 0x0004100901007387 */ /* 0x000fe80000100800 */
[----:B------:R-:W-:Y:S01]  /*9320*/  STL [R1+0x414], R7 ;  /* 0x0004140701007387 */ /* 0x000fe20000100800 */
[----:B--2---:R-:W-:-:S03]  /*9330*/  F2FP.F16.F32.PACK_AB R2, R6, R5 ;  /* 0x000000050602723e */ /* 0x004fc600000000ff */
[----:B------:R-:W2:Y:S04]  /*9340*/  LDL.LU R57, [R1+0x204] ;  /* 0x0002040001397983 */ /* 0x000ea80000300800 */
[----:B------:R3:W-:Y:S04]  /*9350*/  STL [R1+0x418], R2 ;  /* 0x0004180201007387 */ /* 0x0007e80000100800 */
[----:B------:R-:W2:Y:S04]  /*9360*/  LDL.LU R56, [R1+0x200] ;  /* 0x0002000001387983 */ /* 0x000ea80000300800 */
[----:B------:R-:W4:Y:S04]  /*9370*/  LDL.LU R55, [R1+0x20c] ;  /* 0x00020c0001377983 */ /* 0x000f280000300800 */
[----:B------:R-:W4:Y:S04]  /*9380*/  LDL.LU R54, [R1+0x208] ;  /* 0x0002080001367983 */ /* 0x000f280000300800 */
[----:B------:R-:W5:Y:S04]  /*9390*/  LDL.LU R53, [R1+0x214] ;  /* 0x0002140001357983 */ /* 0x000f680000300800 */
[----:B------:R-:W5:Y:S04]  /*93a0*/  LDL.LU R52, [R1+0x210] ;  /* 0x0002100001347983 */ /* 0x000f680000300800 */
[----:B---3--:R-:W3:Y:S04]  /*93b0*/  LDL.LU R2, [R1+0x21c] ;  /* 0x00021c0001027983 */ /* 0x008ee80000300800 */
[----:B------:R-:W3:Y:S04]  /*93c0*/  LDL.LU R251, [R1+0x218] ;  /* 0x0002180001fb7983 */ /* 0x000ee80000300800 */
[----:B------:R-:W2:Y:S04]  /*93d0*/  LDL.LU R250, [R1+0x224] ;  /* 0x0002240001fa7983 */ /* 0x000ea80000300800 */
[----:B------:R-:W2:Y:S04]  /*93e0*/  LDL.LU R249, [R1+0x220] ;  /* 0x0002200001f97983 */ /* 0x000ea80000300800 */
[----:B------:R-:W4:Y:S04]  /*93f0*/  LDL.LU R248, [R1+0x22c] ;  /* 0x00022c0001f87983 */ /* 0x000f280000300800 */
[----:B------:R-:W4:Y:S04]  /*9400*/  LDL.LU R247, [R1+0x228] ;  /* 0x0002280001f77983 */ /* 0x000f280000300800 */
[----:B------:R-:W3:Y:S04]  /*9410*/  LDL.LU R246, [R1+0x234] ;  /* 0x0002340001f67983 */ /* 0x000ee80000300800 */
[----:B------:R-:W3:Y:S04]  /*9420*/  LDL.LU R245, [R1+0x230] ;  /* 0x0002300001f57983 */ /* 0x000ee80000300800 */
[----:B------:R-:W3:Y:S04]  /*9430*/  LDL.LU R244, [R1+0x23c] ;  /* 0x00023c0001f47983 */ /* 0x000ee80000300800 */
[----:B------:R-:W3:Y:S04]  /*9440*/  LDL.LU R243, [R1+0x238] ;  /* 0x0002380001f37983 */ /* 0x000ee80000300800 */
[----:B------:R-:W5:Y:S04]  /*9450*/  LDL.LU R242, [R1+0x244] ;  /* 0x0002440001f27983 */ /* 0x000f680000300800 */
[----:B------:R-:W5:Y:S04]  /*9460*/  LDL.LU R241, [R1+0x240] ;  /* 0x0002400001f17983 */ /* 0x000f680000300800 */
[----:B------:R-:W3:Y:S04]  /*9470*/  LDL.LU R240, [R1+0x24c] ;  /* 0x00024c0001f07983 */ /* 0x000ee80000300800 */
[----:B------:R-:W3:Y:S04]  /*9480*/  LDL.LU R239, [R1+0x248] ;  /* 0x0002480001ef7983 */ /* 0x000ee80000300800 */
[----:B------:R-:W3:Y:S04]  /*9490*/  LDL.LU R238, [R1+0x254] ;  /* 0x0002540001ee7983 */ /* 0x000ee80000300800 */
[----:B------:R-:W3:Y:S04]  /*94a0*/  LDL.LU R237, [R1+0x250] ;  /* 0x0002500001ed7983 */ /* 0x000ee80000300800 */
[----:B------:R-:W3:Y:S04]  /*94b0*/  LDL.LU R236, [R1+0x25c] ;  /* 0x00025c0001ec7983 */ /* 0x000ee80000300800 */
[----:B------:R-:W3:Y:S04]  /*94c0*/  LDL.LU R235, [R1+0x258] ;  /* 0x0002580001eb7983 */ /* 0x000ee80000300800 */
[----:B------:R-:W3:Y:S04]  /*94d0*/  LDL.LU R234, [R1+0x264] ;  /* 0x0002640001ea7983 */ /* 0x000ee80000300800 */
[----:B------:R-:W3:Y:S04]  /*94e0*/  LDL.LU R233, [R1+0x260] ;  /* 0x0002600001e97983 */ /* 0x000ee80000300800 */
[----:B------:R-:W2:Y:S04]  /*94f0*/  LDL.LU R232, [R1+0x26c] ;  /* 0x00026c0001e87983 */ /* 0x000ea80000300800 */
[----:B------:R-:W2:Y:S04]  /*9500*/  LDL.LU R231, [R1+0x268] ;  /* 0x0002680001e77983 */ /* 0x000ea80000300800 */
        /* <DEDUP_REMOVED lines=31> */
[----:B------:R-:W3:Y:S01]  /*9700*/  LDL.LU R199, [R1+0x2e8] ;  /* 0x0002e80001c77983 */ /* 0x000ee20000300800 */
[----:B------:R-:W-:-:S03]  /*9710*/  F2FP.F16.F32.PACK_AB R141, R194, R193 ;  /* 0x000000c1c28d723e */ /* 0x000fc600000000ff */
        /* <DEDUP_REMOVED lines=84> */
[----:B----4-:R-:W-:-:S02]  /*9c60*/  F2FP.F16.F32.PACK_AB R114, R248, R247 ;  /* 0x000000f7f872723e */ /* 0x010fc400000000ff */
[----:B-----5:R-:W-:Y:S02]  /*9c70*/  F2FP.F16.F32.PACK_AB R248, R242, R241 ;  /* 0x000000f1f2f8723e */ /* 0x020fe400000000ff */
[----:B--2---:R-:W-:Y:S02]  /*9c80*/  F2FP.F16.F32.PACK_AB R241, R232, R231 ;  /* 0x000000e7e8f1723e */ /* 0x004fe400000000ff */
[----:B---3--:R-:W-:Y:S02]  /*9c90*/  F2FP.F16.F32.PACK_AB R232, R226, R225 ;  /* 0x000000e1e2e8723e */ /* 0x008fe400000000ff */
[----:B------:R-:W-:Y:S02]  /*9ca0*/  F2FP.F16.F32.PACK_AB R113, R250, R249 ;  /* 0x000000f9fa71723e */ /* 0x000fe400000000ff */
[----:B------:R-:W-:Y:S02]  /*9cb0*/  F2FP.F16.F32.PACK_AB R225, R216, R215 ;  /* 0x000000d7d8e1723e */ /* 0x000fe400000000ff */
[----:B------:R-:W-:-:S02]  /*9cc0*/  F2FP.F16.F32.PACK_AB R249, R240, R239 ;  /* 0x000000eff0f9723e */ /* 0x000fc400000000ff */
[----:B------:R-:W-:Y:S02]  /*9cd0*/  F2FP.F16.F32.PACK_AB R216, R210, R209 ;  /* 0x000000d1d2d8723e */ /* 0x000fe400000000ff */
[----:B------:R-:W-:Y:S02]  /*9ce0*/  F2FP.F16.F32.PACK_AB R240, R234, R233 ;  /* 0x000000e9eaf0723e */ /* 0x000fe400000000ff */
[----:B------:R-:W-:Y:S02]  /*9cf0*/  F2FP.F16.F32.PACK_AB R233, R224, R223 ;  /* 0x000000dfe0e9723e */ /* 0x000fe400000000ff */
[----:B------:R-:W-:Y:S02]  /*9d00*/  F2FP.F16.F32.PACK_AB R224, R218, R217 ;  /* 0x000000d9dae0723e */ /* 0x000fe400000000ff */
[----:B------:R-:W-:Y:S02]  /*9d10*/  F2FP.F16.F32.PACK_AB R217, R208, R207 ;  /* 0x000000cfd0d9723e */ /* 0x000fe400000000ff */
[----:B------:R-:W-:-:S02]  /*9d20*/  F2FP.F16.F32.PACK_AB R209, R200, R199 ;  /* 0x000000c7c8d1723e */ /* 0x000fc400000000ff */
[----:B------:R-:W-:Y:S02]  /*9d30*/  F2FP.F16.F32.PACK_AB R208, R202, R201 ;  /* 0x000000c9cad0723e */ /* 0x000fe400000000ff */
[----:B------:R-:W-:Y:S02]  /*9d40*/  F2FP.F16.F32.PACK_AB R135, R53, R52 ;  /* 0x000000343587723e */ /* 0x000fe400000000ff */
[----:B------:R-:W2:Y:S01]  /*9d50*/  LDL.LU R52, [R1+0x4] ;  /* 0x0000040001347983 */ /* 0x000ea20000300800 */
[----:B------:R-:W-:Y:S02]  /*9d60*/  F2FP.F16.F32.PACK_AB R116, R244, R243 ;  /* 0x000000f3f474723e */ /* 0x000fe400000000ff */
        /* <DEDUP_REMOVED lines=33> */
[----:B------:R-:W2:Y:S04]  /*9f80*/  LDL.LU R8, [R1] ;  /* 0x0000000001087983 */ /* 0x000ea80000300800 */
[----:B------:R-:W3:Y:S04]  /*9f90*/  LDL.LU R53, [R1+0xc] ;  /* 0x00000c0001357983 */ /* 0x000ee80000300800 */
[----:B------:R-:W3:Y:S04]  /*9fa0*/  LDL.LU R9, [R1+0x8] ;  /* 0x0000080001097983 */ /* 0x000ee80000300800 */
[----:B------:R-:W4:Y:S04]  /*9fb0*/  LDL.LU R54, [R1+0x14] ;  /* 0x0000140001367983 */ /* 0x000f280000300800 */
[----:B------:R-:W4:Y:S01]  /*9fc0*/  LDL.LU R10, [R1+0x10] ;  /* 0x00001000010a7983 */ /* 0x000f220000300800 */
[----:B------:R-:W-:-:S03]  /*9fd0*/  F2FP.F16.F32.PACK_AB R19, R5, R4 ;  /* 0x000000040513723e */ /* 0x000fc600000000ff */
[----:B------:R-:W5:Y:S04]  /*9fe0*/  LDL.LU R55, [R1+0x1c] ;  /* 0x00001c0001377983 */ /* 0x000f680000300800 */
[----:B------:R-:W5:Y:S04]  /*9ff0*/  LDL.LU R11, [R1+0x18] ;  /* 0x00001800010b7983 */ /* 0x000f680000300800 */
[----:B------:R-:W5:Y:S01]  /*a000*/  LDL.LU R56, [R1+0x24] ;  /* 0x0000240001387983 */ /* 0x000f620000300800 */
[----:B------:R-:W-:-:S03]  /*a010*/  F2FP.F16.F32.PACK_AB R18, R7, R6 ;  /* 0x000000060712723e */ /* 0x000fc600000000ff */
[----:B------:R-:W5:Y:S04]  /*a020*/  LDL.LU R4, [R1+0x20] ;  /* 0x0000200001047983 */ /* 0x000f680000300800 */
[----:B------:R-:W5:Y:S04]  /*a030*/  LDL.LU R57, [R1+0x2c] ;  /* 0x00002c0001397983 */ /* 0x000f680000300800 */
[----:B------:R-:W5:Y:S04]  /*a040*/  LDL.LU R5, [R1+0x28] ;  /* 0x0000280001057983 */ /* 0x000f680000300800 */
[----:B------:R-:W5:Y:S01]  /*a050*/  LDL.LU R58, [R1+0x34] ;  /* 0x00003400013a7983 */ /* 0x000f620000300800 */
[----:B------:R-:W-:-:S03]  /*a060*/  F2FP.F16.F32.PACK_AB R155, R13, R12 ;  /* 0x0000000c0d9b723e */ /* 0x000fc600000000ff */
        /* <DEDUP_REMOVED lines=113> */
[----:B------:R-:W5:Y:S01]  /*a780*/  LDL.LU R237, [R1+0x1c8] ;  /* 0x0001c80001ed7983 */ /* 0x000f620000300800 */
[----:B------:R-:W-:-:S03]  /*a790*/  IMAD.SHL.U32 R0, R3, 0x80, RZ ;  /* 0x0000008003007824 */ /* 0x000fc600078e00ff */
[----:B------:R-:W5:Y:S01]  /*a7a0*/  LDL.LU R110, [R1+0x1d4] ;  /* 0x0001d400016e7983 */ /* 0x000f620000300800 */
[----:B------:R-:W-:-:S03]  /*a7b0*/  IMAD.SHL.U32 R2, R3, 0x10, RZ ;  /* 0x0000001003027824 */ /* 0x000fc600078e00ff */
[----:B------:R-:W5:Y:S04]  /*a7c0*/  LDL.LU R238, [R1+0x1d0] ;  /* 0x0001d00001ee7983 */ /* 0x000f680000300800 */
[----:B------:R-:W5:Y:S04]  /*a7d0*/  LDL.LU R111, [R1+0x1dc] ;  /* 0x0001dc00016f7983 */ /* 0x000f680000300800 */
[----:B------:R-:W5:Y:S04]  /*a7e0*/  LDL.LU R239, [R1+0x1d8] ;  /* 0x0001d80001ef7983 */ /* 0x000f680000300800 */
[----:B------:R-:W5:Y:S04]  /*a7f0*/  LDL.LU R3, [R1+0x1e4] ;  /* 0x0001e40001037983 */ /* 0x000f680000300800 */
[----:B------:R-:W5:Y:S01]  /*a800*/  LDL.LU R244, [R1+0x1e0] ;  /* 0x0001e00001f47983 */ /* 0x000f620000300800 */
[----:B------:R-:W-:-:S02]  /*a810*/  LOP3.LUT R0, R0, 0x780, RZ, 0xc0, !PT ;  /* 0x0000078000007812 */ /* 0x000fc400078ec0ff */
[----:B------:R-:W-:Y:S01]  /*a820*/  F2FP.F16.F32.PACK_AB R115, R246, R245 ;  /* 0x000000f5f673723e */ /* 0x000fe200000000ff */
[----:B------:R-:W5:Y:S01]  /*a830*/  LDL.LU R112, [R1+0x1ec] ;  /* 0x0001ec0001707983 */ /* 0x000f620000300800 */
[----:B------:R-:W-:-:S03]  /*a840*/  LOP3.LUT R0, R0, 0x70, R2, 0xf8, !PT ;  /* 0x0000007000007812 */ /* 0x000fc600078ef802 */
[----:B------:R-:W5:Y:S01]  /*a850*/  LDL.LU R245, [R1+0x1e8] ;  /* 0x0001e80001f57983 */ /* 0x000f620000300800 */
[----:B--2---:R-:W-:-:S03]  /*a860*/  F2FP.F16.F32.PACK_AB R8, R52, R8 ;  /* 0x000000083408723e */ /* 0x004fc600000000ff */
[----:B------:R-:W2:Y:S01]  /*a870*/  LDL.LU R246, [R1+0x1f0] ;  /* 0x0001f00001f67983 */ /* 0x000ea20000300800 */
[----:B---3--:R-:W-:-:S03]  /*a880*/  F2FP.F16.F32.PACK_AB R9, R53, R9 ;  /* 0x000000093509723e */ /* 0x008fc600000000ff */
[----:B------:R-:W3:Y:S01]  /*a890*/  LDL.LU R247, [R1+0x1f8] ;  /* 0x0001f80001f77983 */ /* 0x000ee20000300800 */
[----:B----4-:R-:W-:-:S03]  /*a8a0*/  F2FP.F16.F32.PACK_AB R10, R54, R10 ;  /* 0x0000000a360a723e */ /* 0x010fc600000000ff */
[----:B------:R-:W3:Y:S01]  /*a8b0*/  LDL.LU R2, [R1+0x1fc] ;  /* 0x0001fc0001027983 */ /* 0x000ee20000300800 */
[----:B-----5:R-:W-:-:S03]  /*a8c0*/  F2FP.F16.F32.PACK_AB R11, R55, R11 ;  /* 0x0000000b370b723e */ /* 0x020fc600000000ff */
[----:B------:R-:W4:Y:S01]  /*a8d0*/  LDL.LU R52, [R1+0x7f4] ;  /* 0x0007f40001347983 */ /* 0x000f220000300800 */
[----:B------:R-:W-:-:S03]  /*a8e0*/  F2FP.F16.F32.PACK_AB R4, R56, R4 ;  /* 0x000000043804723e */ /* 0x000fc600000000ff */
[----:B------:R-:W4:Y:S01]  /*a8f0*/  LDL.LU R53, [R1+0x7f0] ;  /* 0x0007f00001357983 */ /* 0x000f220000300800 */
[----:B------:R-:W-:-:S03]  /*a900*/  F2FP.F16.F32.PACK_AB R5, R57, R5 ;  /* 0x000000053905723e */ /* 0x000fc600000000ff */
[----:B------:R-:W5:Y:S01]  /*a910*/  LDL.LU R54, [R1+0x7ec] ;  /* 0x0007ec0001367983 */ /* 0x000f620000300800 */
[----:B------:R-:W-:-:S03]  /*a920*/  F2FP.F16.F32.PACK_AB R6, R58, R6 ;  /* 0x000000063a06723e */ /* 0x000fc600000000ff */
[----:B------:R-:W5:Y:S01]  /*a930*/  LDL.LU R55, [R1+0x7e8] ;  /* 0x0007e80001377983 */ /* 0x000f620000300800 */
[----:B------:R-:W-:-:S03]  /*a940*/  F2FP.F16.F32.PACK_AB R7, R59, R7 ;  /* 0x000000073b07723e */ /* 0x000fc600000000ff */
[----:B------:R-:W2:Y:S01]  /*a950*/  LDL.LU R56, [R1+0x7e4] ;  /* 0x0007e40001387983 */ /* 0x000ea20000300800 */
[----:B------:R-:W-:-:S03]  /*a960*/  F2FP.F16.F32.PACK_AB R12, R60, R12 ;  /* 0x0000000c3c0c723e */ /* 0x000fc600000000ff */
[----:B------:R-:W2:Y:S01]  /*a970*/  LDL.LU R57, [R1+0x7e0] ;  /* 0x0007e00001397983 */ /* 0x000ea20000300800 */
[----:B------:R-:W-:-:S03]  /*a980*/  F2FP.F16.F32.PACK_AB R13, R61, R13 ;  /* 0x0000000d3d0d723e */ /* 0x000fc600000000ff */
[----:B------:R-:W3:Y:S01]  /*a990*/  LDL.LU R58, [R1+0x7dc] ;  /* 0x0007dc00013a7983 */ /* 0x000ee20000300800 */
        /* <DEDUP_REMOVED lines=97> */
[----:B------:R-:W-:Y:S02]  /*afb0*/  F2FP.F16.F32.PACK_AB R244, R3, R244 ;  /* 0x000000f403f4723e */ /* 0x000fe400000000ff */
[----:B------:R-:W1:Y:S01]  /*afc0*/  S2R R3, SR_TID.X ;  /* 0x0000000000037919 */ /* 0x000e620000002100 */
[----:B------:R-:W-:Y:S02]  /*afd0*/  F2FP.F16.F32.PACK_AB R237, R109, R237 ;  /* 0x000000ed6ded723e */ /* 0x000fe400000000ff */
[----:B------:R-:W-:Y:S01]  /*afe0*/  F2FP.F16.F32.PACK_AB R238, R110, R238 ;  /* 0x000000ee6eee723e */ /* 0x000fe200000000ff */
[----:B------:R-:W3:Y:S01]  /*aff0*/  LDL.LU R109, [R1+0x710] ;  /* 0x00071000016d7983 */ /* 0x000ee20000300800 */
[----:B------:R-:W-:-:S03]  /*b000*/  F2FP.F16.F32.PACK_AB R239, R111, R239 ;  /* 0x000000ef6fef723e */ /* 0x000fc600000000ff */
[----:B------:R-:W3:Y:S04]  /*b010*/  LDL.LU R110, [R1+0x70c] ;  /* 0x00070c00016e7983 */ /* 0x000ee80000300800 */
[----:B------:R-:W3:Y:S01]  /*b020*/  LDL.LU R111, [R1+0x708] ;  /* 0x00070800016f7983 */ /* 0x000ee20000300800 */
[----:B------:R-:W-:Y:S02]  /*b030*/  F2FP.F16.F32.PACK_AB R25, R27, R26 ;  /* 0x0000001a1b19723e */ /* 0x000fe400000000ff */
[----:B------:R-:W-:Y:S02]  /*b040*/  F2FP.F16.F32.PACK_AB R245, R112, R245 ;  /* 0x000000f570f5723e */ /* 0x000fe400000000ff */
[----:B------:R-:W-:Y:S01]  /*b050*/  F2FP.F16.F32.PACK_AB R26, R29, R28 ;  /* 0x0000001c1d1a723e */ /* 0x000fe200000000ff */
[----:B------:R-:W-:Y:S01]  /*b060*/  IMAD.MOV.U32 R28, RZ, RZ, R113 ;  /* 0x000000ffff1c7224 */ /* 0x000fe200078e0071 */
[----:B------:R-:W-:-:S02]  /*b070*/  F2FP.F16.F32.PACK_AB R27, R31, R30 ;  /* 0x0000001e1f1b723e */ /* 0x000fc400000000ff */
[----:B-1----:R-:W-:Y:S02]  /*b080*/  LOP3.LUT R0, R0, 0x10, R3, 0x78, !PT ;  /* 0x0000001000007812 */ /* 0x002fe400078e7803 */
[----:B------:R-:W3:Y:S01]  /*b090*/  LDL.LU R3, [R1+0x1f4] ;  /* 0x0001f40001037983 */ /* 0x000ee20000300800 */
[----:B------:R-:W-:Y:S01]  /*b0a0*/  IMAD.MOV.U32 R29, RZ, RZ, R114 ;  /* 0x000000ffff1d7224 */ /* 0x000fe200078e0072 */
[----:B------:R-:W-:Y:S02]  /*b0b0*/  F2FP.F16.F32.PACK_AB R32, R33, R32 ;  /* 0x000000202120723e */ /* 0x000fe400000000ff */
[----:B------:R-:W3:Y:S01]  /*b0c0*/  LDL.LU R112, [R1+0x704] ;  /* 0x0007040001707983 */ /* 0x000ee20000300800 */
[----:B------:R-:W-:Y:S01]  /*b0d0*/  IMAD.MOV.U32 R30, RZ, RZ, R115 ;  /* 0x000000ffff1e7224 */ /* 0x000fe200078e0073 */
[----:B------:R-:W-:Y:S02]  /*b0e0*/  F2FP.F16.F32.PACK_AB R33, R35, R34 ;  /* 0x000000222321723e */ /* 0x000fe400000000ff */
[----:B------:R-:W3:Y:S01]  /*b0f0*/  LDL.LU R113, [R1+0x700] ;  /* 0x0007000001717983 */ /* 0x000ee20000300800 */
[----:B------:R-:W-:Y:S01]  /*b100*/  IMAD.MOV.U32 R31, RZ, RZ, R116 ;  /* 0x000000ffff1f7224 */ /* 0x000fe200078e0074 */
[----:B------:R-:W-:-:S02]  /*b110*/  F2FP.F16.F32.PACK_AB R34, R37, R36 ;  /* 0x000000242522723e */ /* 0x000fc400000000ff */
        /* <DEDUP_REMOVED lines=23> */
[----:B----4-:R-:W-:Y:S02]  /*b290*/  F2FP.F16.F32.PACK_AB R50, R53, R52 ;  /* 0x000000343532723e */ /* 0x010fe400000000ff */
[----:B------:R-:W4:Y:S01]  /*b2a0*/  LDL.LU R122, [R1+0x6dc] ;  /* 0x0006dc00017a7983 */ /* 0x000f220000300800 */
[----:B------:R-:W-:Y:S01]  /*b2b0*/  IMAD.MOV.U32 R52, RZ, RZ, R125 ;  /* 0x000000ffff347224 */ /* 0x000fe200078e007d */
[----:B-----5:R-:W-:-:S02]  /*b2c0*/  F2FP.F16.F32.PACK_AB R51, R55, R54 ;  /* 0x000000363733723e */ /* 0x020fc400000000ff */
[----:B------:R-:W4:Y:S01]  /*b2d0*/  LDL.LU R123, [R1+0x6d8] ;  /* 0x0006d800017b7983 */ /* 0x000f220000300800 */
[----:B------:R-:W-:Y:S01]  /*b2e0*/  IMAD.MOV.U32 R53, RZ, RZ, R126 ;  /* 0x000000ffff357224 */ /* 0x000fe200078e007e */
[----:B--2---:R-:W-:Y:S02]  /*b2f0*/  F2FP.F16.F32.PACK_AB R56, R57, R56 ;  /* 0x000000383938723e */ /* 0x004fe400000000ff */
[----:B------:R-:W2:Y:S01]  /*b300*/  LDL.LU R124, [R1+0x6d4] ;  /* 0x0006d400017c7983 */ /* 0x000ea20000300800 */
[----:B------:R-:W-:Y:S01]  /*b310*/  IMAD.MOV.U32 R54, RZ, RZ, R127 ;  /* 0x000000ffff367224 */ /* 0x000fe200078e007f */
[----:B---3--:R-:W-:Y:S02]  /*b320*/  F2FP.F16.F32.PACK_AB R57, R59, R58 ;  /* 0x0000003a3b39723e */ /* 0x008fe400000000ff */
[----:B------:R-:W2:Y:S01]  /*b330*/  LDL.LU R125, [R1+0x6d0] ;  /* 0x0006d000017d7983 */ /* 0x000ea20000300800 */
        /* <DEDUP_REMOVED lines=8> */
[----:B------:R-:W5:Y:S01]  /*b3c0*/  LDL.LU R128, [R1+0x6c4] ;  /* 0x0006c40001807983 */ /* 0x000f620000300800 */
[----:B------:R-:W-:Y:S01]  /*b3d0*/  IMAD.MOV.U32 R62, RZ, RZ, R131 ;  /* 0x000000ffff3e7224 */ /* 0x000fe200078e0083 */
[----:B------:R-:W-:-:S02]  /*b3e0*/  F2FP.F16.F32.PACK_AB R65, R67, R66 ;  /* 0x000000424341723e */ /* 0x000fc400000000ff */
[----:B------:R-:W5:Y:S01]  /*b3f0*/  LDL.LU R129, [R1+0x6c0] ;  /* 0x0006c00001817983 */ /* 0x000f620000300800 */
[----:B------:R-:W-:Y:S01]  /*b400*/  IMAD.MOV.U32 R63, RZ, RZ, R132 ;  /* 0x000000ffff3f7224 */ /* 0x000fe200078e0084 */
[----:B------:R-:W-:Y:S02]  /*b410*/  F2FP.F16.F32.PACK_AB R66, R69, R68 ;  /* 0x000000444542723e */ /* 0x000fe400000000ff */
[----:B------:R-:W5:Y:S01]  /*b420*/  LDL.LU R130, [R1+0x6bc] ;  /* 0x0006bc0001827983 */ /* 0x000f620000300800 */
        /* <DEDUP_REMOVED lines=12> */
[----:B------:R-:W-:-:S03]  /*b4f0*/  IMAD.MOV.U32 R76, RZ, RZ, R137 ;  /* 0x000000ffff4c7224 */ /* 0x000fc600078e0089 */
[----:B------:R-:W5:Y:S01]  /*b500*/  LDL.LU R135, [R1+0x6a8] ;  /* 0x0006a80001877983 */ /* 0x000f620000300800 */
[----:B------:R-:W-:Y:S01]  /*b510*/  F2FP.F16.F32.PACK_AB R75, R79, R78 ;  /* 0x0000004e4f4b723e */ /* 0x000fe200000000ff */
[----:B------:R-:W-:Y:S02]  /*b520*/  IMAD.MOV.U32 R77, RZ, RZ, R138 ;  /* 0x000000ffff4d7224 */ /* 0x000fe400078e008a */
[----:B------:R-:W5:Y:S01]  /*b530*/  LDL.LU R136, [R1+0x6a4] ;  /* 0x0006a40001887983 */ /* 0x000f620000300800 */
[----:B------:R-:W-:-:S03]  /*b540*/  IMAD.MOV.U32 R78, RZ, RZ, R139 ;  /* 0x000000ffff4e7224 */ /* 0x000fc600078e008b */
[----:B------:R-:W5:Y:S01]  /*b550*/  LDL.LU R137, [R1+0x6a0] ;  /* 0x0006a00001897983 */ /* 0x000f620000300800 */
[----:B------:R-:W-:Y:S01]  /*b560*/  F2FP.F16.F32.PACK_AB R80, R81, R80 ;  /* 0x000000505150723e */ /* 0x000fe200000000ff */
[----:B------:R-:W-:Y:S02]  /*b570*/  IMAD.MOV.U32 R79, RZ, RZ, R140 ;  /* 0x000000ffff4f7224 */ /* 0x000fe400078e008c */
[----:B------:R-:W5:Y:S01]  /*b580*/  LDL.LU R138, [R1+0x69c] ;  /* 0x00069c00018a7983 */ /* 0x000f620000300800 */
[----:B------:R-:W-:-:S03]  /*b590*/  F2FP.F16.F32.PACK_AB R81, R83, R82 ;  /* 0x000000525351723e */ /* 0x000fc600000000ff */
[----:B------:R-:W5:Y:S04]  /*b5a0*/  LDL.LU R139, [R1+0x698] ;  /* 0x00069800018b7983 */ /* 0x000f680000300800 */
        /* <DEDUP_REMOVED lines=11> */
[----:B------:R-:W-:Y:S02]  /*b660*/  F2FP.F16.F32.PACK_AB R88, R89, R88 ;  /* 0x000000585958723e */ /* 0x000fe400000000ff */
[----:B------:R-:W-:Y:S02]  /*b670*/  F2FP.F16.F32.PACK_AB R89, R91, R90 ;  /* 0x0000005a5b59723e */ /* 0x000fe400000000ff */
        /* <DEDUP_REMOVED lines=12> */
[----:B------:R-:W-:Y:S02]  /*b740*/  F2FP.F16.F32.PACK_AB R98, R101, R100 ;  /* 0x000000646562723e */ /* 0x000fe400000000ff */
[----:B------:R-:W5:Y:S01]  /*b750*/  LDL.LU R100, [R1+0x650] ;  /* 0x0006500001647983 */ /* 0x000f620000300800 */
[----:B------:R-:W-:Y:S01]  /*b760*/  F2FP.F16.F32.PACK_AB R247, R2, R247 ;  /* 0x000000f702f7723e */ /* 0x000fe200000000ff */
[----:B------:R-:W-:Y:S02]  /*b770*/  IMAD.MOV.U32 R101, RZ, RZ, R149 ;  /* 0x000000ffff657224 */ /* 0x000fe400078e0095 */
[----:B------:R-:W5:Y:S01]  /*b780*/  LDL.LU R149, [R1+0x670] ;  /* 0x0006700001957983 */ /* 0x000f620000300800 */
[----:B------:R-:W-:Y:S01]  /*b790*/  F2FP.F16.F32.PACK_AB R99, R103, R102 ;  /* 0x000000666763723e */ /* 0x000fe200000000ff */
[----:B------:R-:W-:-:S02]  /*b7a0*/  IMAD.MOV.U32 R102, RZ, RZ, R150 ;  /* 0x000000ffff667224 */ /* 0x000fc400078e0096 */
[----:B------:R-:W-:Y:S01]  /*b7b0*/  IMAD.MOV.U32 R103, RZ, RZ, R151 ;  /* 0x000000ffff677224 */ /* 0x000fe200078e0097 */
[----:B------:R-:W5:Y:S04]  /*b7c0*/  LDL.LU R150, [R1+0x66c] ;  /* 0x00066c0001967983 */ /* 0x000f680000300800 */
[----:B------:R-:W5:Y:S01]  /*b7d0*/  LDL.LU R151, [R1+0x668] ;  /* 0x0006680001977983 */ /* 0x000f620000300800 */
[----:B------:R-:W-:Y:S02]  /*b7e0*/  F2FP.F16.F32.PACK_AB R246, R3, R246 ;  /* 0x000000f603f6723e */ /* 0x000fe400000000ff */
[----:B------:R-:W1:Y:S02]  /*b7f0*/  S2R R3, SR_TID.X ;  /* 0x0000000000037919 */ /* 0x000e640000002100 */
[----:B-1----:R-:W-:-:S05]  /*b800*/  IMAD.SHL.U32 R3, R3, 0x40, RZ ;  /* 0x0000004003037824 */ /* 0x002fca00078e00ff */
[----:B------:R-:W-:-:S05]  /*b810*/  LOP3.LUT R0, R0, 0x1800, R3, 0xf8, !PT ;  /* 0x0000180000007812 */ /* 0x000fca00078ef803 */
[C---:B------:R-:W-:Y:S01]  /*b820*/  VIADD R2, R0.reuse, UR40 ;  /* 0x0000002800027c36 */ /* 0x040fe20008000000 */
[----:B------:R-:W-:Y:S02]  /*b830*/  LOP3.LUT R3, R0, 0x20, RZ, 0x3c, !PT ;  /* 0x0000002000037812 */ /* 0x000fe400078e3cff */
[----:B------:R-:W-:Y:S02]  /*b840*/  F2FP.F16.F32.PACK_AB R120, R121, R120 ;  /* 0x000000787978723e */ /* 0x000fe400000000ff */
[----:B----4-:R-:W-:Y:S01]  /*b850*/  F2FP.F16.F32.PACK_AB R121, R123, R122 ;  /* 0x0000007a7b79723e */ /* 0x010fe200000000ff */
[----:B------:R-:W-:Y:S01]  /*b860*/  VIADD R3, R3, UR40 ;  /* 0x0000002803037c36 */ /* 0x000fe20008000000 */
[----:B--2---:R-:W-:Y:S02]  /*b870*/  F2FP.F16.F32.PACK_AB R122, R125, R124 ;  /* 0x0000007c7d7a723e */ /* 0x004fe400000000ff */
[----:B---3--:R-:W-:Y:S01]  /*b880*/  F2FP.F16.F32.PACK_AB R123, R127, R126 ;  /* 0x0000007e7f7b723e */ /* 0x008fe200000000ff */
[----:B-----5:R-:W-:Y:S04]  /*b890*/  STSM.16.M88.4 [R2], R100 ;  /* 0x0000006402007844 */ /* 0x020fe80000000200 */
[----:B------:R-:W-:Y:S04]  /*b8a0*/  STSM.16.M88.4 [R2+0x8000], R92 ;  /* 0x0080005c02007844 */ /* 0x000fe80000000200 */
        /* <DEDUP_REMOVED lines=14> */
[----:B------:R1:W-:Y:S04]  /*b990*/  STSM.16.M88.4 [R3], R60 ;  /* 0x0000003c03007844 */ /* 0x0003e80000000200 */
[----:B------:R-:W-:Y:S04]  /*b9a0*/  STSM.16.M88.4 [R3+0x8000], R52 ;  /* 0x0080003403007844 */ /* 0x000fe80000000200 */
[----:B-1----:R-:W2:Y:S04]  /*b9b0*/  LDL.LU R60, [R1+0x420] ;  /* 0x00042000013c7983 */ /* 0x002ea80000300800 */
[----:B------:R-:W2:Y:S04]  /*b9c0*/  LDL.LU R61, [R1+0x424] ;  /* 0x00042400013d7983 */ /* 0x000ea80000300800 */
[----:B------:R-:W2:Y:S04]  /*b9d0*/  LDL.LU R62, [R1+0x428] ;  /* 0x00042800013e7983 */ /* 0x000ea80000300800 */
[----:B------:R-:W2:Y:S04]  /*b9e0*/  LDL.LU R63, [R1+0x42c] ;  /* 0x00042c00013f7983 */ /* 0x000ea80000300800 */
[----:B------:R-:W3:Y:S04]  /*b9f0*/  LDL.LU R68, [R1+0x460] ;  /* 0x0004600001447983 */ /* 0x000ee80000300800 */
[----:B------:R-:W3:Y:S04]  /*ba00*/  LDL.LU R69, [R1+0x464] ;  /* 0x0004640001457983 */ /* 0x000ee80000300800 */
[----:B------:R-:W3:Y:S04]  /*ba10*/  LDL.LU R70, [R1+0x468] ;  /* 0x0004680001467983 */ /* 0x000ee80000300800 */
[----:B------:R-:W3:Y:S04]  /*ba20*/  LDL.LU R71, [R1+0x46c] ;  /* 0x00046c0001477983 */ /* 0x000ee80000300800 */
[----:B------:R-:W4:Y:S04]  /*ba30*/  LDL.LU R84, [R1+0x630] ;  /* 0x0006300001547983 */ /* 0x000f280000300800 */
[----:B------:R-:W4:Y:S04]  /*ba40*/  LDL.LU R85, [R1+0x634] ;  /* 0x0006340001557983 */ /* 0x000f280000300800 */
[----:B------:R-:W4:Y:S04]  /*ba50*/  LDL.LU R86, [R1+0x638] ;  /* 0x0006380001567983 */ /* 0x000f280000300800 */
[----:B------:R-:W4:Y:S04]  /*ba60*/  LDL.LU R87, [R1+0x63c] ;  /* 0x00063c0001577983 */ /* 0x000f280000300800 */
[----:B------:R-:W5:Y:S04]  /*ba70*/  LDL.LU R76, [R1+0x4a0] ;  /* 0x0004a000014c7983 */ /* 0x000f680000300800 */
[----:B------:R-:W-:Y:S04]  /*ba80*/  STSM.16.M88.4 [R3+0x10000], R44 ;  /* 0x0100002c03007844 */ /* 0x000fe80000000200 */
[----:B------:R-:W5:Y:S04]  /*ba90*/  LDL.LU R77, [R1+0x4a4] ;  /* 0x0004a400014d7983 */ /* 0x000f680000300800 */
[----:B------:R-:W-:Y:S04]  /*baa0*/  STSM.16.M88.4 [R3+0x18000], R36 ;  /* 0x0180002403007844 */ /* 0x000fe80000000200 */
[----:B------:R-:W5:Y:S04]  /*bab0*/  LDL.LU R78, [R1+0x4a8] ;  /* 0x0004a800014e7983 */ /* 0x000f680000300800 */
[----:B------:R1:W-:Y:S04]  /*bac0*/  STSM.16.M88.4 [R3+0x2000], R28 ;  /* 0x0020001c03007844 */ /* 0x0003e80000000200 */
[----:B------:R-:W5:Y:S04]  /*bad0*/  LDL.LU R79, [R1+0x4ac] ;  /* 0x0004ac00014f7983 */ /* 0x000f680000300800 */
[----:B-1----:R-:W2:Y:S01]  /*bae0*/  LDL.LU R28, [R1+0x410] ;  /* 0x00041000011c7983 */ /* 0x002ea20000300800 */
[----:B------:R-:W-:-:S03]  /*baf0*/  IMAD.MOV.U32 R31, RZ, RZ, R252 ;  /* 0x000000ffff1f7224 */ /* 0x000fc600078e00fc */
[----:B------:R-:W2:Y:S04]  /*bb00*/  LDL.LU R29, [R1+0x414] ;  /* 0x00041400011d7983 */ /* 0x000ea80000300800 */
[----:B------:R-:W2:Y:S04]  /*bb10*/  LDL.LU R30, [R1+0x418] ;  /* 0x00041800011e7983 */ /* 0x000ea80000300800 */
[----:B------:R-:W3:Y:S04]  /*bb20*/  LDL.LU R252, [R1+0x664] ;  /* 0x0006640001fc7983 */ /* 0x000ee80000300800 */
[----:B------:R-:W2:Y:S04]  /*bb30*/  LDL.LU R36, [R1+0x450] ;  /* 0x0004500001247983 */ /* 0x000ea80000300800 */
[----:B------:R-:W2:Y:S04]  /*bb40*/  LDL.LU R37, [R1+0x454] ;  /* 0x0004540001257983 */ /* 0x000ea80000300800 */
[----:B------:R-:W2:Y:S04]  /*bb50*/  LDL.LU R38, [R1+0x458] ;  /* 0x0004580001267983 */ /* 0x000ea80000300800 */
[----:B------:R-:W2:Y:S04]  /*bb60*/  LDL.LU R39, [R1+0x45c] ;  /* 0x00045c0001277983 */ /* 0x000ea80000300800 */
[----:B------:R-:W2:Y:S01]  /*bb70*/  LDL.LU R44, [R1+0x490] ;  /* 0x00049000012c7983 */ /* 0x000ea20000300800 */
[----:B---3--:R-:W-:-:S03]  /*bb80*/  IMAD.MOV.U32 R45, RZ, RZ, R252 ;  /* 0x000000ffff2d7224 */ /* 0x008fc600078e00fc */
[----:B------:R-:W3:Y:S04]  /*bb90*/  LDL.LU R252, [R1+0x660] ;  /* 0x0006600001fc7983 */ /* 0x000ee80000300800 */
[----:B------:R-:W3:Y:S04]  /*bba0*/  LDL.LU R46, [R1+0x498] ;  /* 0x00049800012e7983 */ /* 0x000ee80000300800 */
[----:B------:R-:W3:Y:S04]  /*bbb0*/  LDL.LU R47, [R1+0x49c] ;  /* 0x00049c00012f7983 */ /* 0x000ee80000300800 */
[----:B------:R-:W3:Y:S04]  /*bbc0*/  LDL.LU R52, [R1+0x620] ;  /* 0x0006200001347983 */ /* 0x000ee80000300800 */
[----:B------:R-:W3:Y:S04]  /*bbd0*/  LDL.LU R53, [R1+0x624] ;  /* 0x0006240001357983 */ /* 0x000ee80000300800 */
[----:B------:R-:W3:Y:S01]  /*bbe0*/  LDL.LU R54, [R1+0x628] ;  /* 0x0006280001367983 */ /* 0x000ee20000300800 */
[----:B------:R-:W-:-:S03]  /*bbf0*/  LOP3.LUT R8, R0, 0x40, RZ, 0x3c, !PT ;  /* 0x0000004000087812 */ /* 0x000fc600078e3cff */
[----:B------:R-:W-:Y:S01]  /*bc00*/  STSM.16.M88.4 [R3+0xa000], R224 ;  /* 0x00a000e003007844 */ /* 0x000fe20000000200 */
[----:B------:R-:W-:-:S03]  /*bc10*/  F2FP.F16.F32.PACK_AB R128, R129, R128 ;  /* 0x000000808180723e */ /* 0x000fc600000000ff */
[----:B------:R-:W-:Y:S01]  /*bc20*/  STSM.16.M88.4 [R3+0x12000], R192 ;  /* 0x012000c003007844 */ /* 0x000fe20000000200 */
[----:B------:R-:W-:-:S03]  /*bc30*/  F2FP.F16.F32.PACK_AB R129, R131, R130 ;  /* 0x000000828381723e */ /* 0x000fc600000000ff */
[----:B------:R-:W-:Y:S01]  /*bc40*/  STSM.16.M88.4 [R3+0x1a000], R160 ;  /* 0x01a000a003007844 */ /* 0x000fe20000000200 */
[----:B------:R-:W-:-:S03]  /*bc50*/  F2FP.F16.F32.PACK_AB R130, R133, R132 ;  /* 0x000000848582723e */ /* 0x000fc600000000ff */
[----:B------:R-:W-:Y:S01]  /*bc60*/  STSM.16.M88.4 [R3+0x4000], R4 ;  /* 0x0040000403007844 */ /* 0x000fe20000000200 */
[----:B------:R-:W-:Y:S01]  /*bc70*/  F2FP.F16.F32.PACK_AB R131, R135, R134 ;  /* 0x000000868783723e */ /* 0x000fe200000000ff */
[----:B------:R-:W-:Y:S02]  /*bc80*/  VIADD R8, R8, UR40 ;  /* 0x0000002808087c36 */ /* 0x000fe40008000000 */
[----:B------:R-:W-:Y:S04]  /*bc90*/  STSM.16.M88.4 [R3+0xc000], R164 ;  /* 0x00c000a403007844 */ /* 0x000fe80000000200 */
[----:B------:R-:W-:Y:S04]  /*bca0*/  STSM.16.M88.4 [R3+0x14000], R196 ;  /* 0x014000c403007844 */ /* 0x000fe80000000200 */
[----:B------:R-:W-:Y:S04]  /*bcb0*/  STSM.16.M88.4 [R3+0x1c000], R228 ;  /* 0x01c000e403007844 */ /* 0x000fe80000000200 */
[----:B------:R-:W-:Y:S04]  /*bcc0*/  STSM.16.M88.4 [R3+0x6000], R32 ;  /* 0x0060002003007844 */ /* 0x000fe80000000200 */
[----:B------:R-:W-:Y:S04]  /*bcd0*/  STSM.16.M88.4 [R3+0xe000], R64 ;  /* 0x00e0004003007844 */ /* 0x000fe80000000200 */
[----:B------:R-:W-:Y:S04]  /*bce0*/  STSM.16.M88.4 [R3+0x16000], R96 ;  /* 0x0160006003007844 */ /* 0x000fe80000000200 */
[----:B------:R-:W-:Y:S04]  /*bcf0*/  STSM.16.M88.4 [R3+0x1e000], R128 ;  /* 0x01e0008003007844 */ /* 0x000fe80000000200 */
[----:B----4-:R-:W-:Y:S04]  /*bd00*/  STSM.16.M88.4 [R8], R84 ;  /* 0x0000005408007844 */ /* 0x010fe80000000200 */
[----:B-----5:R-:W-:Y:S04]  /*bd10*/  STSM.16.M88.4 [R8+0x8000], R76 ;  /* 0x0080004c08007844 */ /* 0x020fe80000000200 */
[----:B------:R-:W-:Y:S01]  /*bd20*/  STSM.16.M88.4 [R8+0x10000], R68 ;  /* 0x0100004408007844 */ /* 0x000fe20000000200 */
[----:B------:R-:W-:-:S03]  /*bd30*/  LOP3.LUT R0, R0, 0x60, RZ, 0x3c, !PT ;  /* 0x0000006000007812 */ /* 0x000fc600078e3cff */
[----:B--2---:R-:W-:Y:S01]  /*bd40*/  STSM.16.M88.4 [R8+0x18000], R60 ;  /* 0x0180003c08007844 */ /* 0x004fe20000000200 */
[----:B------:R-:W-:-:S03]  /*bd50*/  F2FP.F16.F32.PACK_AB R104, R105, R104 ;  /* 0x000000686968723e */ /* 0x000fc600000000ff */
[----:B------:R-:W-:Y:S01]  /*bd60*/  STSM.16.M88.4 [R8+0x2000], R248 ;  /* 0x002000f808007844 */ /* 0x000fe20000000200 */
[----:B------:R-:W-:-:S03]  /*bd70*/  F2FP.F16.F32.PACK_AB R105, R107, R106 ;  /* 0x0000006a6b69723e */ /* 0x000fc600000000ff */
[----:B------:R-:W-:Y:S01]  /*bd80*/  STSM.16.M88.4 [R8+0xa000], R216 ;  /* 0x00a000d808007844 */ /* 0x000fe20000000200 */
[----:B------:R-:W-:-:S03]  /*bd90*/  F2FP.F16.F32.PACK_AB R136, R137, R136 ;  /* 0x000000888988723e */ /* 0x000fc600000000ff */
[----:B------:R-:W-:Y:S01]  /*bda0*/  STSM.16.M88.4 [R8+0x12000], R184 ;  /* 0x012000b808007844 */ /* 0x000fe20000000200 */
[----:B------:R-:W-:-:S03]  /*bdb0*/  F2FP.F16.F32.PACK_AB R106, R109, R108 ;  /* 0x0000006c6d6a723e */ /* 0x000fc600000000ff */
[----:B------:R-:W-:Y:S01]  /*bdc0*/  STSM.16.M88.4 [R8+0x1a000], R152 ;  /* 0x01a0009808007844 */ /* 0x000fe20000000200 */
[----:B------:R-:W-:Y:S02]  /*bdd0*/  F2FP.F16.F32.PACK_AB R107, R111, R110 ;  /* 0x0000006e6f6b723e */ /* 0x000fe400000000ff */
[----:B------:R-:W-:Y:S01]  /*bde0*/  F2FP.F16.F32.PACK_AB R137, R139, R138 ;  /* 0x0000008a8b89723e */ /* 0x000fe200000000ff */
[----:B------:R-:W-:Y:S01]  /*bdf0*/  STSM.16.M88.4 [R8+0x4000], R12 ;  /* 0x0040000c08007844 */ /* 0x000fe20000000200 */
[----:B------:R-:W-:Y:S01]  /*be00*/  F2FP.F16.F32.PACK_AB R138, R141, R140 ;  /* 0x0000008c8d8a723e */ /* 0x000fe200000000ff */
[----:B------:R-:W-:Y:S01]  /*be10*/  VIADD R0, R0, UR40 ;  /* 0x0000002800007c36 */ /* 0x000fe20008000000 */
[----:B------:R-:W-:Y:S01]  /*be20*/  F2FP.F16.F32.PACK_AB R139, R143, R142 ;  /* 0x0000008e8f8b723e */ /* 0x000fe200000000ff */
[----:B------:R-:W-:Y:S04]  /*be30*/  STSM.16.M88.4 [R8+0xc000], R172 ;  /* 0x00c000ac08007844 */ /* 0x000fe80000000200 */
[----:B------:R-:W-:Y:S04]  /*be40*/  STSM.16.M88.4 [R8+0x14000], R204 ;  /* 0x014000cc08007844 */ /* 0x000fe80000000200 */
[----:B------:R-:W-:Y:S04]  /*be50*/  STSM.16.M88.4 [R8+0x1c000], R236 ;  /* 0x01c000ec08007844 */ /* 0x000fe80000000200 */
[----:B------:R-:W-:Y:S04]  /*be60*/  STSM.16.M88.4 [R8+0x6000], R40 ;  /* 0x0060002808007844 */ /* 0x000fe80000000200 */
[----:B------:R-:W-:Y:S04]  /*be70*/  STSM.16.M88.4 [R8+0xe000], R72 ;  /* 0x00e0004808007844 */ /* 0x000fe80000000200 */
[----:B------:R-:W-:Y:S04]  /*be80*/  STSM.16.M88.4 [R8+0x16000], R104 ;  /* 0x0160006808007844 */ /* 0x000fe80000000200 */
[----:B------:R-:W-:Y:S01]  /*be90*/  STSM.16.M88.4 [R8+0x1e000], R136 ;  /* 0x01e0008808007844 */ /* 0x000fe20000000200 */
[----:B------:R-:W-:-:S02]  /*bea0*/  F2FP.F16.F32.PACK_AB R112, R113, R112 ;  /* 0x000000707170723e */ /* 0x000fc400000000ff */
[----:B------:R-:W-:Y:S02]  /*beb0*/  F2FP.F16.F32.PACK_AB R113, R115, R114 ;  /* 0x000000727371723e */ /* 0x000fe400000000ff */
[----:B------:R-:W-:Y:S02]  /*bec0*/  F2FP.F16.F32.PACK_AB R144, R145, R144 ;  /* 0x000000909190723e */ /* 0x000fe400000000ff */
[----:B------:R-:W-:Y:S02]  /*bed0*/  F2FP.F16.F32.PACK_AB R114, R117, R116 ;  /* 0x000000747572723e */ /* 0x000fe400000000ff */
[----:B------:R-:W-:Y:S02]  /*bee0*/  F2FP.F16.F32.PACK_AB R115, R119, R118 ;  /* 0x000000767773723e */ /* 0x000fe400000000ff */
[----:B------:R-:W-:Y:S02]  /*bef0*/  F2FP.F16.F32.PACK_AB R145, R147, R146 ;  /* 0x000000929391723e */ /* 0x000fe400000000ff */
[----:B------:R-:W-:-:S02]  /*bf00*/  F2FP.F16.F32.PACK_AB R146, R149, R148 ;  /* 0x000000949592723e */ /* 0x000fc400000000ff */
[----:B------:R-:W-:Y:S01]  /*bf10*/  F2FP.F16.F32.PACK_AB R147, R151, R150 ;  /* 0x000000969793723e */ /* 0x000fe200000000ff */
[----:B------:R-:W-:-:S04]  /*bf20*/  ULOP3.LUT UR7, UR7, 0x3, URZ, 0xc0, !UPT ;  /* 0x0000000307077892 */ /* 0x000fc8000f8ec03f */
[----:B------:R-:W-:Y:S02]  /*bf30*/  ULEA UR16, UR7, UR40, 0xf ;  /* 0x0000002807107291 */ /* 0x000fe4000f8e783f */
[----:B------:R-:W-:Y:S01]  /*bf40*/  ULEA UR17, UR7, UR14, 0x6 ;  /* 0x0000000e07117291 */ /* 0x000fe2000f8e303f */
[----:B------:R-:W-:Y:S01]  /*bf50*/  UMOV UR18, UR19 ;  /* 0x0000001300127c82 */ /* 0x000fe20008000000 */
[----:B------:R-:W-:Y:S01]  /*bf60*/  ELECT P0, URZ, PT ;  /* 0x00000000003f782f */ /* 0x000fe20003800000 */
[----:B---3--:R-:W-:-:S05]  /*bf70*/  IMAD.MOV.U32 R55, RZ, RZ, R252 ;  /* 0x000000ffff377224 */ /* 0x008fca00078e00fc */
[----:B------:R-:W-:Y:S04]  /*bf80*/  STSM.16.M88.4 [R0], R52 ;  /* 0x0000003400007844 */ /* 0x000fe80000000200 */
        /* <DEDUP_REMOVED lines=14> */
[----:B------:R-:W-:Y:S01]  /*c070*/  STSM.16.M88.4 [R0+0x1e000], R144 ;  /* 0x01e0009000007844 */ /* 0x000fe20000000200 */
[----:B------:R1:W-:Y:S06]  /*c080*/  MEMBAR.ALL.CTA ;  /* 0x0000000000007992 */ /* 0x0003ec0000008000 */
[----:B-1----:R-:W1:Y:S02]  /*c090*/  FENCE.VIEW.ASYNC.S ;  /* 0x00000000000073c6 */ /* 0x002e640000000000 */
[----:B-1----:R-:W-:Y:S06]  /*c0a0*/  BAR.SYNC.DEFER_BLOCKING 0x0 ;  /* 0x0000000000007b1d */ /* 0x002fec0000010000 */
[----:B------:R1:W-:Y:S01]  /*c0b0*/  UTMASTG.2D [UR16], [UR12] ;  /* 0x000000100c0073b5 */ /* 0x0003e20008008000 */
[----:B------:R0:W-:Y:S01]  /*c0c0*/  UTMACMDFLUSH ;  /* 0x00000000000079b7 */ /* 0x0001e20000000000 */
[----:B------:R-:W-:-:S04]  /*c0d0*/  DEPBAR.LE SB0, 0x0 ;  /* 0x000080000000791a */ /* 0x000fc80000000000 */
[----:B------:R-:W-:Y:S06]  /*c0e0*/  BAR.SYNC.DEFER_BLOCKING 0x0 ;  /* 0x0000000000007b1d */ /* 0x000fec0000010000 */
[----:B-1----:R-:W-:Y:S05]  /*c0f0*/  EXIT ;  /* 0x000000000000794d */ /* 0x002fea0003800000 */
.L_x_48:
[----:B------:R-:W1:Y:S02]  /*c100*/  SYNCS.PHASECHK.TRANS64.TRYWAIT P0, [UR27+0x30000], R0 ;  /* 0x03000000ff0075a7 */ /* 0x000e64000800015b */
[----:B-1----:R-:W-:Y:S05]  /*c110*/  @!P0 BRA `(.L_x_48) ;  /* 0xfffffffc00f88947 */ /* 0x002fea000383ffff */
[----:B------:R-:W-:Y:S05]  /*c120*/  BRA `(.L_x_50) ;  /* 0xffffff8c00507947 */ /* 0x000fea000383ffff */
.L_x_51:
[----:B------:R-:W-:-:S00]  /*c130*/  BRA `(.L_x_51) ;  /* 0xfffffffc00fc7947 */ /* 0x000fc0000383ffff */
[----:B------:R-:W-:-:S00]  /*c140*/  NOP ;  /* 0x0000000000007918 */ /* 0x000fc00000000000 */
        /* <DEDUP_REMOVED lines=11> */
.L_x_52:


//--------------------- .nv.shared.gluon_wgmma    --------------------------
	.section	.nv.shared.gluon_wgmma,"aw",@nobits
	.sectionflags	@""
	.align	16
	.zero		1024


//--------------------- .nv.shared.reserved.0     --------------------------
	.section	.nv.shared.reserved.0,"aw",@nobits
	.weak		__nv_reservedSMEM_offset_0_alias
	.size		__nv_reservedSMEM_offset_0_alias, 0, 0
	.other		__nv_reservedSMEM_offset_0_alias,@"STO_CUDA_RESERVED_SHARED STV_DEFAULT"
__nv_reservedSMEM_offset_0_alias:
	.zero		0


//--------------------- .nv.constant0.gluon_wgmma --------------------------
	.section	.nv.constant0.gluon_wgmma,"a",@progbits
	.sectionflags	@""
	.align	4
.nv.constant0.gluon_wgmma:
	.zero		608


//--------------------- SYMBOLS --------------------------

	.type		.nv.reservedSmem.offset0,@object
	.size		.nv.reservedSmem.offset0,0x4
